//
// Generated by NVIDIA NVVM Compiler
//
// Compiler Build ID: CL-36424714
// Cuda compilation tools, release 13.0, V13.0.88
// Based on NVVM 20.0.0
//

.version 9.0
.target sm_100
.address_size 64

	// .globl	_Z9setCurandyP17curandStateXORWOW
.func  (.param .b64 func_retval0) __internal_accurate_pow
(
	.param .b64 __internal_accurate_pow_param_0
)
;
.global .align 4 .b8 precalc_xorwow_matrix[102400];
.global .align 4 .b8 precalc_xorwow_offset_matrix[102400];
.global .align 4 .b8 mrg32k3aM1[2304];
.global .align 4 .b8 mrg32k3aM2[2304];
.global .align 4 .b8 mrg32k3aM1SubSeq[2016];
.global .align 4 .b8 mrg32k3aM2SubSeq[2016];
.global .align 4 .b8 mrg32k3aM1Seq[2304];
.global .align 4 .b8 mrg32k3aM2Seq[2304];
.const .align 8 .b8 __cr_lgamma_table[72];
.global .align 4 .u32 d_field_size;
.global .align 4 .f32 d_dx;
.global .align 4 .f32 d_a;
.global .align 4 .f32 d_xi;
.global .align 4 .f32 d_k;
.global .align 4 .f32 d_theta_0;
.global .align 4 .f32 d_a_bar;
.global .align 4 .f32 d_W;
.global .align 4 .f32 d_Tm;
.global .align 4 .f32 d_L;
.global .align 4 .f32 d_chi;
.global .align 4 .f32 d_M_phi;
.global .align 4 .f32 d_dt;
.global .align 4 .f32 d_c;
.global .align 4 .f32 d_kappa;
.global .align 4 .b8 __cudart_i2opi_f[24] = {65, 144, 67, 60, 153, 149, 98, 219, 192, 221, 52, 245, 209, 87, 39, 252, 41, 21, 68, 78, 110, 131, 249, 162};

.visible .entry _Z9setCurandyP17curandStateXORWOW(
	.param .u64 _Z9setCurandyP17curandStateXORWOW_param_0,
	.param .u64 .ptr .align 1 _Z9setCurandyP17curandStateXORWOW_param_1
)
{
	.reg .pred 	%p<24>;
	.reg .b32 	%r<419>;
	.reg .b64 	%rd<19>;

	ld.param.u64 	%rd8, [_Z9setCurandyP17curandStateXORWOW_param_0];
	ld.param.u64 	%rd9, [_Z9setCurandyP17curandStateXORWOW_param_1];
	cvta.to.global.u64 	%rd10, %rd9;
	mov.u32 	%r182, %ctaid.x;
	mov.u32 	%r183, %ntid.x;
	mov.u32 	%r184, %tid.x;
	mad.lo.s32 	%r185, %r182, %r183, %r184;
	mov.u32 	%r186, %ctaid.y;
	mov.u32 	%r187, %ntid.y;
	mov.u32 	%r188, %tid.y;
	mad.lo.s32 	%r189, %r186, %r187, %r188;
	ld.global.u32 	%r190, [d_field_size];
	mad.lo.s32 	%r191, %r190, %r189, %r185;
	cvt.s64.s32 	%rd18, %r191;
	mul.wide.s32 	%rd11, %r191, 48;
	add.s64 	%rd2, %rd10, %rd11;
	cvt.u32.u64 	%r192, %rd8;
	xor.b32  	%r193, %r192, -1429050551;
	mul.lo.s32 	%r194, %r193, 1099087573;
	{ .reg .b32 tmp; mov.b64 {tmp, %r195}, %rd8; }
	xor.b32  	%r196, %r195, -136515619;
	mul.lo.s32 	%r197, %r196, -1703105765;
	add.s32 	%r198, %r194, %r197;
	add.s32 	%r199, %r198, 6615241;
	add.s32 	%r200, %r194, 123456789;
	st.global.v2.u32 	[%rd2], {%r199, %r200};
	xor.b32  	%r201, %r194, 362436069;
	add.s32 	%r202, %r197, 521288629;
	st.global.v2.u32 	[%rd2+8], {%r201, %r202};
	xor.b32  	%r203, %r197, 88675123;
	add.s32 	%r204, %r194, 5783321;
	st.global.v2.u32 	[%rd2+16], {%r203, %r204};
	setp.eq.s32 	%p1, %r191, 0;
	@%p1 bra 	$L__BB0_42;
	mov.b32 	%r325, 0;
$L__BB0_2:
	and.b64  	%rd4, %rd18, 3;
	setp.eq.s64 	%p2, %rd4, 0;
	@%p2 bra 	$L__BB0_41;
	mul.wide.u32 	%rd12, %r325, 3200;
	mov.u64 	%rd13, precalc_xorwow_matrix;
	add.s64 	%rd5, %rd13, %rd12;
	cvt.u32.u64 	%r2, %rd4;
	mov.b32 	%r326, 0;
$L__BB0_4:
	mov.b32 	%r339, 0;
	mov.u32 	%r340, %r339;
	mov.u32 	%r341, %r339;
	mov.u32 	%r342, %r339;
	mov.u32 	%r343, %r339;
	mov.u32 	%r332, %r339;
$L__BB0_5:
	mul.wide.u32 	%rd14, %r332, 4;
	add.s64 	%rd15, %rd2, %rd14;
	ld.global.u32 	%r10, [%rd15+4];
	shl.b32 	%r11, %r332, 5;
	mov.b32 	%r338, 0;
$L__BB0_6:
	.pragma "nounroll";
	shr.u32 	%r209, %r10, %r338;
	and.b32  	%r210, %r209, 1;
	setp.eq.b32 	%p3, %r210, 1;
	not.pred 	%p4, %p3;
	add.s32 	%r211, %r11, %r338;
	mul.lo.s32 	%r212, %r211, 5;
	mul.wide.u32 	%rd16, %r212, 4;
	add.s64 	%rd6, %rd5, %rd16;
	@%p4 bra 	$L__BB0_8;
	ld.global.u32 	%r213, [%rd6];
	xor.b32  	%r343, %r343, %r213;
	ld.global.u32 	%r214, [%rd6+4];
	xor.b32  	%r342, %r342, %r214;
	ld.global.u32 	%r215, [%rd6+8];
	xor.b32  	%r341, %r341, %r215;
	ld.global.u32 	%r216, [%rd6+12];
	xor.b32  	%r340, %r340, %r216;
	ld.global.u32 	%r217, [%rd6+16];
	xor.b32  	%r339, %r339, %r217;
$L__BB0_8:
	and.b32  	%r219, %r209, 2;
	setp.eq.s32 	%p5, %r219, 0;
	@%p5 bra 	$L__BB0_10;
	ld.global.u32 	%r220, [%rd6+20];
	xor.b32  	%r343, %r343, %r220;
	ld.global.u32 	%r221, [%rd6+24];
	xor.b32  	%r342, %r342, %r221;
	ld.global.u32 	%r222, [%rd6+28];
	xor.b32  	%r341, %r341, %r222;
	ld.global.u32 	%r223, [%rd6+32];
	xor.b32  	%r340, %r340, %r223;
	ld.global.u32 	%r224, [%rd6+36];
	xor.b32  	%r339, %r339, %r224;
$L__BB0_10:
	and.b32  	%r226, %r209, 4;
	setp.eq.s32 	%p6, %r226, 0;
	@%p6 bra 	$L__BB0_12;
	ld.global.u32 	%r227, [%rd6+40];
	xor.b32  	%r343, %r343, %r227;
	ld.global.u32 	%r228, [%rd6+44];
	xor.b32  	%r342, %r342, %r228;
	ld.global.u32 	%r229, [%rd6+48];
	xor.b32  	%r341, %r341, %r229;
	ld.global.u32 	%r230, [%rd6+52];
	xor.b32  	%r340, %r340, %r230;
	ld.global.u32 	%r231, [%rd6+56];
	xor.b32  	%r339, %r339, %r231;
$L__BB0_12:
	and.b32  	%r233, %r209, 8;
	setp.eq.s32 	%p7, %r233, 0;
	@%p7 bra 	$L__BB0_14;
	ld.global.u32 	%r234, [%rd6+60];
	xor.b32  	%r343, %r343, %r234;
	ld.global.u32 	%r235, [%rd6+64];
	xor.b32  	%r342, %r342, %r235;
	ld.global.u32 	%r236, [%rd6+68];
	xor.b32  	%r341, %r341, %r236;
	ld.global.u32 	%r237, [%rd6+72];
	xor.b32  	%r340, %r340, %r237;
	ld.global.u32 	%r238, [%rd6+76];
	xor.b32  	%r339, %r339, %r238;
$L__BB0_14:
	and.b32  	%r240, %r209, 16;
	setp.eq.s32 	%p8, %r240, 0;
	@%p8 bra 	$L__BB0_16;
	ld.global.u32 	%r241, [%rd6+80];
	xor.b32  	%r343, %r343, %r241;
	ld.global.u32 	%r242, [%rd6+84];
	xor.b32  	%r342, %r342, %r242;
	ld.global.u32 	%r243, [%rd6+88];
	xor.b32  	%r341, %r341, %r243;
	ld.global.u32 	%r244, [%rd6+92];
	xor.b32  	%r340, %r340, %r244;
	ld.global.u32 	%r245, [%rd6+96];
	xor.b32  	%r339, %r339, %r245;
$L__BB0_16:
	and.b32  	%r247, %r209, 32;
	setp.eq.s32 	%p9, %r247, 0;
	@%p9 bra 	$L__BB0_18;
	ld.global.u32 	%r248, [%rd6+100];
	xor.b32  	%r343, %r343, %r248;
	ld.global.u32 	%r249, [%rd6+104];
	xor.b32  	%r342, %r342, %r249;
	ld.global.u32 	%r250, [%rd6+108];
	xor.b32  	%r341, %r341, %r250;
	ld.global.u32 	%r251, [%rd6+112];
	xor.b32  	%r340, %r340, %r251;
	ld.global.u32 	%r252, [%rd6+116];
	xor.b32  	%r339, %r339, %r252;
$L__BB0_18:
	and.b32  	%r254, %r209, 64;
	setp.eq.s32 	%p10, %r254, 0;
	@%p10 bra 	$L__BB0_20;
	ld.global.u32 	%r255, [%rd6+120];
	xor.b32  	%r343, %r343, %r255;
	ld.global.u32 	%r256, [%rd6+124];
	xor.b32  	%r342, %r342, %r256;
	ld.global.u32 	%r257, [%rd6+128];
	xor.b32  	%r341, %r341, %r257;
	ld.global.u32 	%r258, [%rd6+132];
	xor.b32  	%r340, %r340, %r258;
	ld.global.u32 	%r259, [%rd6+136];
	xor.b32  	%r339, %r339, %r259;
$L__BB0_20:
	and.b32  	%r261, %r209, 128;
	setp.eq.s32 	%p11, %r261, 0;
	@%p11 bra 	$L__BB0_22;
	ld.global.u32 	%r262, [%rd6+140];
	xor.b32  	%r343, %r343, %r262;
	ld.global.u32 	%r263, [%rd6+144];
	xor.b32  	%r342, %r342, %r263;
	ld.global.u32 	%r264, [%rd6+148];
	xor.b32  	%r341, %r341, %r264;
	ld.global.u32 	%r265, [%rd6+152];
	xor.b32  	%r340, %r340, %r265;
	ld.global.u32 	%r266, [%rd6+156];
	xor.b32  	%r339, %r339, %r266;
$L__BB0_22:
	and.b32  	%r268, %r209, 256;
	setp.eq.s32 	%p12, %r268, 0;
	@%p12 bra 	$L__BB0_24;
	ld.global.u32 	%r269, [%rd6+160];
	xor.b32  	%r343, %r343, %r269;
	ld.global.u32 	%r270, [%rd6+164];
	xor.b32  	%r342, %r342, %r270;
	ld.global.u32 	%r271, [%rd6+168];
	xor.b32  	%r341, %r341, %r271;
	ld.global.u32 	%r272, [%rd6+172];
	xor.b32  	%r340, %r340, %r272;
	ld.global.u32 	%r273, [%rd6+176];
	xor.b32  	%r339, %r339, %r273;
$L__BB0_24:
	and.b32  	%r275, %r209, 512;
	setp.eq.s32 	%p13, %r275, 0;
	@%p13 bra 	$L__BB0_26;
	ld.global.u32 	%r276, [%rd6+180];
	xor.b32  	%r343, %r343, %r276;
	ld.global.u32 	%r277, [%rd6+184];
	xor.b32  	%r342, %r342, %r277;
	ld.global.u32 	%r278, [%rd6+188];
	xor.b32  	%r341, %r341, %r278;
	ld.global.u32 	%r279, [%rd6+192];
	xor.b32  	%r340, %r340, %r279;
	ld.global.u32 	%r280, [%rd6+196];
	xor.b32  	%r339, %r339, %r280;
$L__BB0_26:
	and.b32  	%r282, %r209, 1024;
	setp.eq.s32 	%p14, %r282, 0;
	@%p14 bra 	$L__BB0_28;
	ld.global.u32 	%r283, [%rd6+200];
	xor.b32  	%r343, %r343, %r283;
	ld.global.u32 	%r284, [%rd6+204];
	xor.b32  	%r342, %r342, %r284;
	ld.global.u32 	%r285, [%rd6+208];
	xor.b32  	%r341, %r341, %r285;
	ld.global.u32 	%r286, [%rd6+212];
	xor.b32  	%r340, %r340, %r286;
	ld.global.u32 	%r287, [%rd6+216];
	xor.b32  	%r339, %r339, %r287;
$L__BB0_28:
	and.b32  	%r289, %r209, 2048;
	setp.eq.s32 	%p15, %r289, 0;
	@%p15 bra 	$L__BB0_30;
	ld.global.u32 	%r290, [%rd6+220];
	xor.b32  	%r343, %r343, %r290;
	ld.global.u32 	%r291, [%rd6+224];
	xor.b32  	%r342, %r342, %r291;
	ld.global.u32 	%r292, [%rd6+228];
	xor.b32  	%r341, %r341, %r292;
	ld.global.u32 	%r293, [%rd6+232];
	xor.b32  	%r340, %r340, %r293;
	ld.global.u32 	%r294, [%rd6+236];
	xor.b32  	%r339, %r339, %r294;
$L__BB0_30:
	and.b32  	%r296, %r209, 4096;
	setp.eq.s32 	%p16, %r296, 0;
	@%p16 bra 	$L__BB0_32;
	ld.global.u32 	%r297, [%rd6+240];
	xor.b32  	%r343, %r343, %r297;
	ld.global.u32 	%r298, [%rd6+244];
	xor.b32  	%r342, %r342, %r298;
	ld.global.u32 	%r299, [%rd6+248];
	xor.b32  	%r341, %r341, %r299;
	ld.global.u32 	%r300, [%rd6+252];
	xor.b32  	%r340, %r340, %r300;
	ld.global.u32 	%r301, [%rd6+256];
	xor.b32  	%r339, %r339, %r301;
$L__BB0_32:
	and.b32  	%r303, %r209, 8192;
	setp.eq.s32 	%p17, %r303, 0;
	@%p17 bra 	$L__BB0_34;
	ld.global.u32 	%r304, [%rd6+260];
	xor.b32  	%r343, %r343, %r304;
	ld.global.u32 	%r305, [%rd6+264];
	xor.b32  	%r342, %r342, %r305;
	ld.global.u32 	%r306, [%rd6+268];
	xor.b32  	%r341, %r341, %r306;
	ld.global.u32 	%r307, [%rd6+272];
	xor.b32  	%r340, %r340, %r307;
	ld.global.u32 	%r308, [%rd6+276];
	xor.b32  	%r339, %r339, %r308;
$L__BB0_34:
	and.b32  	%r310, %r209, 16384;
	setp.eq.s32 	%p18, %r310, 0;
	@%p18 bra 	$L__BB0_36;
	ld.global.u32 	%r311, [%rd6+280];
	xor.b32  	%r343, %r343, %r311;
	ld.global.u32 	%r312, [%rd6+284];
	xor.b32  	%r342, %r342, %r312;
	ld.global.u32 	%r313, [%rd6+288];
	xor.b32  	%r341, %r341, %r313;
	ld.global.u32 	%r314, [%rd6+292];
	xor.b32  	%r340, %r340, %r314;
	ld.global.u32 	%r315, [%rd6+296];
	xor.b32  	%r339, %r339, %r315;
$L__BB0_36:
	and.b32  	%r317, %r209, 32768;
	setp.eq.s32 	%p19, %r317, 0;
	@%p19 bra 	$L__BB0_38;
	ld.global.u32 	%r318, [%rd6+300];
	xor.b32  	%r343, %r343, %r318;
	ld.global.u32 	%r319, [%rd6+304];
	xor.b32  	%r342, %r342, %r319;
	ld.global.u32 	%r320, [%rd6+308];
	xor.b32  	%r341, %r341, %r320;
	ld.global.u32 	%r321, [%rd6+312];
	xor.b32  	%r340, %r340, %r321;
	ld.global.u32 	%r322, [%rd6+316];
	xor.b32  	%r339, %r339, %r322;
$L__BB0_38:
	add.s32 	%r338, %r338, 16;
	setp.ne.s32 	%p20, %r338, 32;
	@%p20 bra 	$L__BB0_6;
	mad.lo.s32 	%r323, %r332, -31, %r11;
	add.s32 	%r332, %r323, 1;
	setp.ne.s32 	%p21, %r332, 5;
	@%p21 bra 	$L__BB0_5;
	st.global.u32 	[%rd2+4], %r343;
	st.global.u32 	[%rd2+8], %r342;
	st.global.u32 	[%rd2+12], %r341;
	st.global.u32 	[%rd2+16], %r340;
	st.global.u32 	[%rd2+20], %r339;
	add.s32 	%r326, %r326, 1;
	setp.lt.u32 	%p22, %r326, %r2;
	@%p22 bra 	$L__BB0_4;
$L__BB0_41:
	shr.u64 	%rd7, %rd18, 2;
	add.s32 	%r325, %r325, 1;
	setp.gt.u64 	%p23, %rd18, 3;
	mov.u64 	%rd18, %rd7;
	@%p23 bra 	$L__BB0_2;
$L__BB0_42:
	mov.b32 	%r324, 0;
	st.global.v2.u32 	[%rd2+24], {%r324, %r324};
	st.global.u32 	[%rd2+32], %r324;
	mov.b64 	%rd17, 0;
	st.global.u64 	[%rd2+40], %rd17;
	ret;

}
	// .globl	_Z10init_fieldPfS_ff
.visible .entry _Z10init_fieldPfS_ff(
	.param .u64 .ptr .align 1 _Z10init_fieldPfS_ff_param_0,
	.param .u64 .ptr .align 1 _Z10init_fieldPfS_ff_param_1,
	.param .f32 _Z10init_fieldPfS_ff_param_2,
	.param .f32 _Z10init_fieldPfS_ff_param_3
)
{
	.reg .pred 	%p<10>;
	.reg .b32 	%r<20>;
	.reg .b32 	%f<22>;
	.reg .b64 	%rd<8>;
	.reg .b64 	%fd<57>;

	ld.param.u64 	%rd1, [_Z10init_fieldPfS_ff_param_0];
	ld.param.u64 	%rd2, [_Z10init_fieldPfS_ff_param_1];
	ld.param.f32 	%f1, [_Z10init_fieldPfS_ff_param_2];
	ld.param.f32 	%f2, [_Z10init_fieldPfS_ff_param_3];
	mov.u32 	%r6, %ctaid.x;
	mov.u32 	%r7, %ntid.x;
	mov.u32 	%r8, %tid.x;
	mad.lo.s32 	%r9, %r6, %r7, %r8;
	mov.u32 	%r10, %ctaid.y;
	mov.u32 	%r11, %ntid.y;
	mov.u32 	%r12, %tid.y;
	mad.lo.s32 	%r13, %r10, %r11, %r12;
	setp.lt.s32 	%p1, %r9, 1;
	ld.global.u32 	%r14, [d_field_size];
	add.s32 	%r15, %r14, -1;
	setp.ge.u32 	%p2, %r9, %r15;
	or.pred  	%p3, %p1, %p2;
	setp.eq.s32 	%p4, %r13, 0;
	or.pred  	%p5, %p4, %p3;
	setp.ge.u32 	%p6, %r13, %r15;
	or.pred  	%p7, %p5, %p6;
	@%p7 bra 	$L__BB1_5;
	mad.lo.s32 	%r4, %r14, %r13, %r9;
	add.s32 	%r16, %r13, -1;
	cvt.rn.f32.u32 	%f3, %r16;
	ld.global.f32 	%f4, [d_dx];
	mul.f32 	%f5, %f4, %f3;
	add.s32 	%r17, %r9, -1;
	cvt.rn.f32.u32 	%f6, %r17;
	mul.f32 	%f7, %f4, %f6;
	mul.f32 	%f8, %f5, %f5;
	fma.rn.f32 	%f9, %f7, %f7, %f8;
	sqrt.rn.f32 	%f10, %f9;
	sub.f32 	%f11, %f10, %f1;
	ld.global.f32 	%f12, [d_W];
	cvt.f64.f32 	%fd6, %f12;
	add.f64 	%fd7, %fd6, %fd6;
	sqrt.rn.f64 	%fd8, %fd7;
	ld.global.f32 	%f13, [d_a_bar];
	cvt.f64.f32 	%fd9, %f13;
	add.f64 	%fd10, %fd9, %fd9;
	div.rn.f64 	%fd11, %fd8, %fd10;
	cvt.f64.f32 	%fd12, %f11;
	mul.f64 	%fd1, %fd11, %fd12;
	{
	.reg .b32 %temp; 
	mov.b64 	{%temp, %r18}, %fd1;
	}
	and.b32  	%r5, %r18, 2147483647;
	{
	.reg .b32 %temp; 
	mov.b64 	{%r19, %temp}, %fd1;
	}
	mov.b64 	%fd2, {%r19, %r5};
	setp.ltu.f64 	%p8, %fd2, 0d3FE4F92224DD2F1A;
	@%p8 bra 	$L__BB1_3;
	add.f64 	%fd13, %fd2, %fd2;
	cvt.rn.f32.f64 	%f14, %fd13;
	mul.f32 	%f15, %f14, 0f3FB8AA3B;
	cvt.rni.f32.f32 	%f16, %f15;
	cvt.f64.f32 	%fd14, %f16;
	fma.rn.f64 	%fd15, %fd14, 0dBFE62E42FEFA39EF, %fd13;
	fma.rn.f64 	%fd16, %fd15, 0d3E5AE904A4741B81, 0d3E928A27F89B6999;
	fma.rn.f64 	%fd17, %fd16, %fd15, 0d3EC71DE715FF7E07;
	fma.rn.f64 	%fd18, %fd17, %fd15, 0d3EFA019A6B0AC45A;
	fma.rn.f64 	%fd19, %fd18, %fd15, 0d3F2A01A017EED94F;
	fma.rn.f64 	%fd20, %fd19, %fd15, 0d3F56C16C17F2A71B;
	fma.rn.f64 	%fd21, %fd20, %fd15, 0d3F811111111173C4;
	fma.rn.f64 	%fd22, %fd21, %fd15, 0d3FA555555555211A;
	fma.rn.f64 	%fd23, %fd22, %fd15, 0d3FC5555555555540;
	fma.rn.f64 	%fd24, %fd23, %fd15, 0d3FE0000000000005;
	mul.f64 	%fd25, %fd15, %fd24;
	fma.rn.f64 	%fd26, %fd25, %fd15, %fd15;
	ex2.approx.ftz.f32 	%f17, %f16;
	cvt.f64.f32 	%fd27, %f17;
	mov.f64 	%fd28, 0d3FF0000000000000;
	sub.f64 	%fd29, %fd28, %fd27;
	neg.f64 	%fd30, %fd26;
	fma.rn.f64 	%fd31, %fd30, %fd27, %fd29;
	mov.f64 	%fd32, 0d4000000000000000;
	sub.f64 	%fd33, %fd32, %fd31;
	rcp.approx.ftz.f64 	%fd34, %fd33;
	neg.f64 	%fd35, %fd33;
	fma.rn.f64 	%fd36, %fd35, %fd34, 0d3FF0000000000000;
	fma.rn.f64 	%fd37, %fd36, %fd36, %fd36;
	fma.rn.f64 	%fd38, %fd37, %fd34, %fd34;
	fma.rn.f64 	%fd39, %fd38, 0dC000000000000000, 0d3FF0000000000000;
	setp.gt.u32 	%p9, %r5, 1077088193;
	selp.f64 	%fd40, 0d3FF0000000000000, %fd39, %p9;
	copysign.f64 	%fd56, %fd1, %fd40;
	bra.uni 	$L__BB1_4;
$L__BB1_3:
	mul.f64 	%fd41, %fd1, %fd1;
	fma.rn.f64 	%fd42, %fd41, 0dBEF0BC46E2F5E964, 0d3F14359F420AFC3D;
	fma.rn.f64 	%fd43, %fd42, %fd41, 0dBF2DF9F0728C5D84;
	fma.rn.f64 	%fd44, %fd43, %fd41, 0d3F4337D1CEC4F033;
	fma.rn.f64 	%fd45, %fd44, %fd41, 0dBF57D6E9674335B3;
	fma.rn.f64 	%fd46, %fd45, %fd41, 0d3F6D6D000D7AAD3D;
	fma.rn.f64 	%fd47, %fd46, %fd41, 0dBF8226E1F3CF1EF5;
	fma.rn.f64 	%fd48, %fd47, %fd41, 0d3F9664F47EC0C8CF;
	fma.rn.f64 	%fd49, %fd48, %fd41, 0dBFABA1BA1B80AB40;
	fma.rn.f64 	%fd50, %fd49, %fd41, 0d3FC111111110FA4A;
	fma.rn.f64 	%fd51, %fd50, %fd41, 0dBFD5555555555550;
	fma.rn.f64 	%fd52, %fd51, %fd41, 0d0000000000000000;
	fma.rn.f64 	%fd56, %fd52, %fd1, %fd1;
$L__BB1_4:
	mov.f64 	%fd53, 0d3FF0000000000000;
	sub.f64 	%fd54, %fd53, %fd56;
	mul.f64 	%fd55, %fd54, 0d3FE0000000000000;
	cvt.rn.f32.f64 	%f18, %fd55;
	cvta.to.global.u64 	%rd3, %rd1;
	mul.wide.s32 	%rd4, %r4, 4;
	add.s64 	%rd5, %rd3, %rd4;
	st.global.f32 	[%rd5], %f18;
	ld.global.f32 	%f19, [d_Tm];
	sub.f32 	%f20, %f19, %f2;
	fma.rn.f32 	%f21, %f20, %f18, %f2;
	cvta.to.global.u64 	%rd6, %rd2;
	add.s64 	%rd7, %rd6, %rd4;
	st.global.f32 	[%rd7], %f21;
$L__BB1_5:
	ret;

}
	// .globl	_Z6set_bcPf
.visible .entry _Z6set_bcPf(
	.param .u64 .ptr .align 1 _Z6set_bcPf_param_0
)
{
	.reg .pred 	%p<2>;
	.reg .b32 	%r<7>;
	.reg .b32 	%f<5>;
	.reg .b64 	%rd<9>;

	ld.param.u64 	%rd1, [_Z6set_bcPf_param_0];
	mov.u32 	%r2, %ctaid.x;
	mov.u32 	%r3, %ntid.x;
	mov.u32 	%r4, %tid.x;
	mad.lo.s32 	%r1, %r2, %r3, %r4;
	setp.gt.u32 	%p1, %r1, 97;
	@%p1 bra 	$L__BB2_2;
	cvta.to.global.u64 	%rd2, %rd1;
	mul.wide.u32 	%rd3, %r1, 4;
	add.s64 	%rd4, %rd2, %rd3;
	ld.global.f32 	%f1, [%rd4+404];
	st.global.f32 	[%rd4+4], %f1;
	ld.global.f32 	%f2, [%rd4+39204];
	st.global.f32 	[%rd4+39604], %f2;
	mul.lo.s32 	%r5, %r1, 100;
	add.s32 	%r6, %r5, 100;
	mul.wide.u32 	%rd5, %r6, 4;
	add.s64 	%rd6, %rd2, %rd5;
	ld.global.f32 	%f3, [%rd6+4];
	st.global.f32 	[%rd6], %f3;
	mul.wide.u32 	%rd7, %r5, 4;
	add.s64 	%rd8, %rd2, %rd7;
	ld.global.f32 	%f4, [%rd8+792];
	st.global.f32 	[%rd8+796], %f4;
$L__BB2_2:
	ret;

}
	// .globl	_Z17calc_phase_term_1PfS_
.visible .entry _Z17calc_phase_term_1PfS_(
	.param .u64 .ptr .align 1 _Z17calc_phase_term_1PfS__param_0,
	.param .u64 .ptr .align 1 _Z17calc_phase_term_1PfS__param_1
)
{
	.reg .pred 	%p<8>;
	.reg .b32 	%r<17>;
	.reg .b32 	%f<10>;
	.reg .b64 	%rd<12>;

	ld.param.u64 	%rd1, [_Z17calc_phase_term_1PfS__param_0];
	ld.param.u64 	%rd2, [_Z17calc_phase_term_1PfS__param_1];
	mov.u32 	%r4, %ctaid.x;
	mov.u32 	%r5, %ntid.x;
	mov.u32 	%r6, %tid.x;
	mad.lo.s32 	%r7, %r4, %r5, %r6;
	mov.u32 	%r8, %ctaid.y;
	mov.u32 	%r9, %ntid.y;
	mov.u32 	%r10, %tid.y;
	mad.lo.s32 	%r11, %r8, %r9, %r10;
	setp.lt.s32 	%p1, %r7, 1;
	ld.global.u32 	%r12, [d_field_size];
	add.s32 	%r13, %r12, -1;
	setp.ge.u32 	%p2, %r7, %r13;
	or.pred  	%p3, %p1, %p2;
	setp.eq.s32 	%p4, %r11, 0;
	or.pred  	%p5, %p4, %p3;
	setp.ge.u32 	%p6, %r11, %r13;
	or.pred  	%p7, %p5, %p6;
	@%p7 bra 	$L__BB3_2;
	cvta.to.global.u64 	%rd3, %rd1;
	cvta.to.global.u64 	%rd4, %rd2;
	mad.lo.s32 	%r14, %r12, %r11, %r7;
	mul.wide.s32 	%rd5, %r14, 4;
	add.s64 	%rd6, %rd3, %rd5;
	ld.global.f32 	%f1, [%rd6+4];
	sub.f32 	%f2, %f1, %f1;
	ld.global.f32 	%f3, [d_dx];
	div.rn.f32 	%f4, %f2, %f3;
	add.s32 	%r15, %r12, %r14;
	mul.wide.u32 	%rd7, %r15, 4;
	add.s64 	%rd8, %rd3, %rd7;
	ld.global.f32 	%f5, [%rd8];
	sub.s32 	%r16, %r14, %r12;
	mul.wide.u32 	%rd9, %r16, 4;
	add.s64 	%rd10, %rd3, %rd9;
	ld.global.f32 	%f6, [%rd10];
	sub.f32 	%f7, %f5, %f6;
	div.rn.f32 	%f8, %f7, %f3;
	add.f32 	%f9, %f4, %f8;
	add.s64 	%rd11, %rd4, %rd5;
	st.global.f32 	[%rd11], %f9;
$L__BB3_2:
	ret;

}
	// .globl	_Z21calc_phase_term_1_tmpPfS_S_S_
.visible .entry _Z21calc_phase_term_1_tmpPfS_S_S_(
	.param .u64 .ptr .align 1 _Z21calc_phase_term_1_tmpPfS_S_S__param_0,
	.param .u64 .ptr .align 1 _Z21calc_phase_term_1_tmpPfS_S_S__param_1,
	.param .u64 .ptr .align 1 _Z21calc_phase_term_1_tmpPfS_S_S__param_2,
	.param .u64 .ptr .align 1 _Z21calc_phase_term_1_tmpPfS_S_S__param_3
)
{
	.local .align 4 .b8 	__local_depot4[28];
	.reg .b64 	%SP;
	.reg .b64 	%SPL;
	.reg .pred 	%p<16>;
	.reg .b32 	%r<55>;
	.reg .b32 	%f<41>;
	.reg .b64 	%rd<35>;
	.reg .b64 	%fd<3>;

	mov.u64 	%SPL, __local_depot4;
	ld.param.u64 	%rd9, [_Z21calc_phase_term_1_tmpPfS_S_S__param_0];
	ld.param.u64 	%rd10, [_Z21calc_phase_term_1_tmpPfS_S_S__param_1];
	ld.param.u64 	%rd11, [_Z21calc_phase_term_1_tmpPfS_S_S__param_2];
	ld.param.u64 	%rd12, [_Z21calc_phase_term_1_tmpPfS_S_S__param_3];
	add.u64 	%rd1, %SPL, 0;
	mov.u32 	%r19, %ctaid.x;
	mov.u32 	%r20, %ntid.x;
	mov.u32 	%r21, %tid.x;
	mad.lo.s32 	%r22, %r19, %r20, %r21;
	mov.u32 	%r23, %ctaid.y;
	mov.u32 	%r24, %ntid.y;
	mov.u32 	%r25, %tid.y;
	mad.lo.s32 	%r26, %r23, %r24, %r25;
	setp.lt.s32 	%p1, %r22, 1;
	ld.global.u32 	%r27, [d_field_size];
	add.s32 	%r28, %r27, -1;
	setp.ge.u32 	%p2, %r22, %r28;
	or.pred  	%p3, %p1, %p2;
	setp.eq.s32 	%p4, %r26, 0;
	or.pred  	%p5, %p4, %p3;
	setp.ge.u32 	%p6, %r26, %r28;
	or.pred  	%p7, %p5, %p6;
	@%p7 bra 	$L__BB4_10;
	cvta.to.global.u64 	%rd14, %rd9;
	cvta.to.global.u64 	%rd15, %rd10;
	cvta.to.global.u64 	%rd16, %rd11;
	mad.lo.s32 	%r4, %r27, %r26, %r22;
	mul.wide.s32 	%rd17, %r4, 4;
	add.s64 	%rd18, %rd14, %rd17;
	ld.global.f32 	%f10, [%rd18];
	add.s64 	%rd19, %rd15, %rd17;
	ld.global.f32 	%f11, [%rd19];
	add.f32 	%f1, %f10, %f11;
	add.s64 	%rd20, %rd16, %rd17;
	ld.global.f32 	%f12, [%rd20];
	ld.global.f32 	%f2, [d_a_bar];
	ld.global.f32 	%f3, [d_xi];
	ld.global.f32 	%f13, [d_k];
	ld.global.f32 	%f14, [d_theta_0];
	sub.f32 	%f15, %f12, %f14;
	mul.f32 	%f4, %f13, %f15;
	mul.f32 	%f16, %f4, 0f3F22F983;
	cvt.rni.s32.f32 	%r54, %f16;
	cvt.rn.f32.s32 	%f17, %r54;
	fma.rn.f32 	%f18, %f17, 0fBFC90FDA, %f4;
	fma.rn.f32 	%f19, %f17, 0fB3A22168, %f18;
	fma.rn.f32 	%f40, %f17, 0fA7C234C5, %f19;
	abs.f32 	%f6, %f4;
	setp.ltu.f32 	%p8, %f6, 0f47CE4780;
	@%p8 bra 	$L__BB4_9;
	setp.neu.f32 	%p9, %f6, 0f7F800000;
	@%p9 bra 	$L__BB4_4;
	mov.f32 	%f22, 0f00000000;
	mul.rn.f32 	%f40, %f4, %f22;
	mov.b32 	%r54, 0;
	bra.uni 	$L__BB4_9;
$L__BB4_4:
	mov.b32 	%r6, %f4;
	shl.b32 	%r30, %r6, 8;
	or.b32  	%r7, %r30, -2147483648;
	mov.b64 	%rd34, 0;
	mov.b32 	%r51, 0;
	mov.u64 	%rd32, __cudart_i2opi_f;
	mov.u64 	%rd33, %rd1;
$L__BB4_5:
	.pragma "nounroll";
	ld.global.nc.u32 	%r31, [%rd32];
	mad.wide.u32 	%rd23, %r31, %r7, %rd34;
	shr.u64 	%rd34, %rd23, 32;
	st.local.u32 	[%rd33], %rd23;
	add.s32 	%r51, %r51, 1;
	add.s64 	%rd33, %rd33, 4;
	add.s64 	%rd32, %rd32, 4;
	setp.ne.s32 	%p10, %r51, 6;
	@%p10 bra 	$L__BB4_5;
	shr.u32 	%r32, %r6, 23;
	st.local.u32 	[%rd1+24], %rd34;
	and.b32  	%r10, %r32, 31;
	and.b32  	%r33, %r32, 224;
	add.s32 	%r34, %r33, -128;
	shr.u32 	%r35, %r34, 5;
	mul.wide.u32 	%rd24, %r35, 4;
	sub.s64 	%rd8, %rd1, %rd24;
	ld.local.u32 	%r52, [%rd8+24];
	ld.local.u32 	%r53, [%rd8+20];
	setp.eq.s32 	%p11, %r10, 0;
	@%p11 bra 	$L__BB4_8;
	shf.l.wrap.b32 	%r52, %r53, %r52, %r10;
	ld.local.u32 	%r36, [%rd8+16];
	shf.l.wrap.b32 	%r53, %r36, %r53, %r10;
$L__BB4_8:
	shr.u32 	%r37, %r52, 30;
	shf.l.wrap.b32 	%r38, %r53, %r52, 2;
	shl.b32 	%r39, %r53, 2;
	shr.u32 	%r40, %r38, 31;
	add.s32 	%r41, %r40, %r37;
	neg.s32 	%r42, %r41;
	setp.lt.s32 	%p12, %r6, 0;
	selp.b32 	%r54, %r42, %r41, %p12;
	xor.b32  	%r43, %r38, %r6;
	shr.s32 	%r44, %r38, 31;
	xor.b32  	%r45, %r44, %r38;
	xor.b32  	%r46, %r44, %r39;
	cvt.u64.u32 	%rd25, %r45;
	shl.b64 	%rd26, %rd25, 32;
	cvt.u64.u32 	%rd27, %r46;
	or.b64  	%rd28, %rd26, %rd27;
	cvt.rn.f64.s64 	%fd1, %rd28;
	mul.f64 	%fd2, %fd1, 0d3BF921FB54442D19;
	cvt.rn.f32.f64 	%f20, %fd2;
	neg.f32 	%f21, %f20;
	setp.lt.s32 	%p13, %r43, 0;
	selp.f32 	%f40, %f21, %f20, %p13;
$L__BB4_9:
	add.s32 	%r48, %r54, 1;
	mul.rn.f32 	%f23, %f40, %f40;
	and.b32  	%r49, %r54, 1;
	setp.eq.b32 	%p14, %r49, 1;
	selp.f32 	%f24, %f40, 0f3F800000, %p14;
	fma.rn.f32 	%f25, %f23, %f24, 0f00000000;
	fma.rn.f32 	%f26, %f23, 0f37CBAC00, 0fBAB607ED;
	selp.f32 	%f27, 0fB94D4153, %f26, %p14;
	selp.f32 	%f28, 0f3C0885E4, 0f3D2AAABB, %p14;
	fma.rn.f32 	%f29, %f27, %f23, %f28;
	selp.f32 	%f30, 0fBE2AAAA8, 0fBEFFFFFF, %p14;
	fma.rn.f32 	%f31, %f29, %f23, %f30;
	fma.rn.f32 	%f32, %f31, %f25, %f24;
	and.b32  	%r50, %r48, 2;
	setp.eq.s32 	%p15, %r50, 0;
	mov.f32 	%f33, 0f00000000;
	sub.f32 	%f34, %f33, %f32;
	selp.f32 	%f35, %f32, %f34, %p15;
	fma.rn.f32 	%f36, %f3, %f35, 0f3F800000;
	mul.f32 	%f37, %f2, %f36;
	mul.f32 	%f38, %f37, %f37;
	mul.f32 	%f39, %f1, %f38;
	cvta.to.global.u64 	%rd29, %rd12;
	add.s64 	%rd31, %rd29, %rd17;
	st.global.f32 	[%rd31], %f39;
$L__BB4_10:
	ret;

}
	// .globl	_Z17calc_phase_term_2PfS_S_
.visible .entry _Z17calc_phase_term_2PfS_S_(
	.param .u64 .ptr .align 1 _Z17calc_phase_term_2PfS_S__param_0,
	.param .u64 .ptr .align 1 _Z17calc_phase_term_2PfS_S__param_1,
	.param .u64 .ptr .align 1 _Z17calc_phase_term_2PfS_S__param_2
)
{
	.reg .pred 	%p<8>;
	.reg .b32 	%r<17>;
	.reg .b32 	%f<11>;
	.reg .b64 	%rd<14>;

	ld.param.u64 	%rd1, [_Z17calc_phase_term_2PfS_S__param_0];
	ld.param.u64 	%rd2, [_Z17calc_phase_term_2PfS_S__param_1];
	ld.param.u64 	%rd3, [_Z17calc_phase_term_2PfS_S__param_2];
	mov.u32 	%r4, %ctaid.x;
	mov.u32 	%r5, %ntid.x;
	mov.u32 	%r6, %tid.x;
	mad.lo.s32 	%r7, %r4, %r5, %r6;
	mov.u32 	%r8, %ctaid.y;
	mov.u32 	%r9, %ntid.y;
	mov.u32 	%r10, %tid.y;
	mad.lo.s32 	%r11, %r8, %r9, %r10;
	setp.lt.s32 	%p1, %r7, 1;
	ld.global.u32 	%r12, [d_field_size];
	add.s32 	%r13, %r12, -1;
	setp.ge.u32 	%p2, %r7, %r13;
	or.pred  	%p3, %p1, %p2;
	setp.eq.s32 	%p4, %r11, 0;
	or.pred  	%p5, %p4, %p3;
	setp.ge.u32 	%p6, %r11, %r13;
	or.pred  	%p7, %p5, %p6;
	@%p7 bra 	$L__BB5_2;
	cvta.to.global.u64 	%rd4, %rd1;
	cvta.to.global.u64 	%rd5, %rd2;
	cvta.to.global.u64 	%rd6, %rd3;
	mad.lo.s32 	%r14, %r12, %r11, %r7;
	mul.wide.s32 	%rd7, %r14, 4;
	add.s64 	%rd8, %rd4, %rd7;
	ld.global.f32 	%f1, [%rd8+4];
	ld.global.f32 	%f2, [%rd8+-4];
	sub.f32 	%f3, %f1, %f2;
	ld.global.f32 	%f4, [d_dx];
	add.s32 	%r15, %r14, 100;
	mul.wide.u32 	%rd9, %r15, 4;
	add.s64 	%rd10, %rd5, %rd9;
	ld.global.f32 	%f5, [%rd10];
	add.s32 	%r16, %r14, -100;
	mul.wide.u32 	%rd11, %r16, 4;
	add.s64 	%rd12, %rd5, %rd11;
	ld.global.f32 	%f6, [%rd12];
	sub.f32 	%f7, %f5, %f6;
	div.rn.f32 	%f8, %f7, %f4;
	div.rn.f32 	%f9, %f3, %f4;
	sub.f32 	%f10, %f8, %f9;
	add.s64 	%rd13, %rd6, %rd7;
	st.global.f32 	[%rd13], %f10;
$L__BB5_2:
	ret;

}
	// .globl	_Z21calc_phase_term_2_tmpPfS_S_S_S_
.visible .entry _Z21calc_phase_term_2_tmpPfS_S_S_S_(
	.param .u64 .ptr .align 1 _Z21calc_phase_term_2_tmpPfS_S_S_S__param_0,
	.param .u64 .ptr .align 1 _Z21calc_phase_term_2_tmpPfS_S_S_S__param_1,
	.param .u64 .ptr .align 1 _Z21calc_phase_term_2_tmpPfS_S_S_S__param_2,
	.param .u64 .ptr .align 1 _Z21calc_phase_term_2_tmpPfS_S_S_S__param_3,
	.param .u64 .ptr .align 1 _Z21calc_phase_term_2_tmpPfS_S_S_S__param_4
)
{
	.local .align 4 .b8 	__local_depot6[28];
	.reg .b64 	%SP;
	.reg .b64 	%SPL;
	.reg .pred 	%p<24>;
	.reg .b32 	%r<93>;
	.reg .b32 	%f<64>;
	.reg .b64 	%rd<56>;
	.reg .b64 	%fd<5>;

	mov.u64 	%SPL, __local_depot6;
	ld.param.u64 	%rd16, [_Z21calc_phase_term_2_tmpPfS_S_S_S__param_0];
	ld.param.u64 	%rd17, [_Z21calc_phase_term_2_tmpPfS_S_S_S__param_1];
	ld.param.u64 	%rd18, [_Z21calc_phase_term_2_tmpPfS_S_S_S__param_2];
	ld.param.u64 	%rd19, [_Z21calc_phase_term_2_tmpPfS_S_S_S__param_3];
	ld.param.u64 	%rd20, [_Z21calc_phase_term_2_tmpPfS_S_S_S__param_4];
	add.u64 	%rd1, %SPL, 0;
	mov.u32 	%r32, %ctaid.x;
	mov.u32 	%r33, %ntid.x;
	mov.u32 	%r34, %tid.x;
	mad.lo.s32 	%r35, %r32, %r33, %r34;
	mov.u32 	%r36, %ctaid.y;
	mov.u32 	%r37, %ntid.y;
	mov.u32 	%r38, %tid.y;
	mad.lo.s32 	%r39, %r36, %r37, %r38;
	setp.lt.s32 	%p1, %r35, 1;
	ld.global.u32 	%r40, [d_field_size];
	add.s32 	%r41, %r40, -1;
	setp.ge.u32 	%p2, %r35, %r41;
	or.pred  	%p3, %p1, %p2;
	setp.eq.s32 	%p4, %r39, 0;
	or.pred  	%p5, %p4, %p3;
	setp.ge.u32 	%p6, %r39, %r41;
	or.pred  	%p7, %p5, %p6;
	@%p7 bra 	$L__BB6_18;
	cvta.to.global.u64 	%rd22, %rd18;
	mad.lo.s32 	%r4, %r40, %r39, %r35;
	mul.wide.s32 	%rd23, %r4, 4;
	add.s64 	%rd24, %rd22, %rd23;
	ld.global.f32 	%f15, [%rd24];
	ld.global.f32 	%f1, [d_a_bar];
	ld.global.f32 	%f2, [d_xi];
	ld.global.f32 	%f3, [d_k];
	ld.global.f32 	%f16, [d_theta_0];
	sub.f32 	%f17, %f15, %f16;
	mul.f32 	%f4, %f3, %f17;
	mul.f32 	%f18, %f4, 0f3F22F983;
	cvt.rni.s32.f32 	%r92, %f18;
	cvt.rn.f32.s32 	%f19, %r92;
	fma.rn.f32 	%f20, %f19, 0fBFC90FDA, %f4;
	fma.rn.f32 	%f21, %f19, 0fB3A22168, %f20;
	fma.rn.f32 	%f63, %f19, 0fA7C234C5, %f21;
	abs.f32 	%f6, %f4;
	setp.ltu.f32 	%p8, %f6, 0f47CE4780;
	mov.u32 	%r88, %r92;
	mov.f32 	%f62, %f63;
	@%p8 bra 	$L__BB6_9;
	setp.neu.f32 	%p9, %f6, 0f7F800000;
	@%p9 bra 	$L__BB6_4;
	mov.f32 	%f24, 0f00000000;
	mul.rn.f32 	%f62, %f4, %f24;
	mov.b32 	%r88, 0;
	bra.uni 	$L__BB6_9;
$L__BB6_4:
	mov.b32 	%r6, %f4;
	shl.b32 	%r43, %r6, 8;
	or.b32  	%r7, %r43, -2147483648;
	mov.b64 	%rd52, 0;
	mov.b32 	%r85, 0;
	mov.u64 	%rd50, __cudart_i2opi_f;
	mov.u64 	%rd51, %rd1;
$L__BB6_5:
	.pragma "nounroll";
	ld.global.nc.u32 	%r44, [%rd50];
	mad.wide.u32 	%rd27, %r44, %r7, %rd52;
	shr.u64 	%rd52, %rd27, 32;
	st.local.u32 	[%rd51], %rd27;
	add.s32 	%r85, %r85, 1;
	add.s64 	%rd51, %rd51, 4;
	add.s64 	%rd50, %rd50, 4;
	setp.ne.s32 	%p10, %r85, 6;
	@%p10 bra 	$L__BB6_5;
	shr.u32 	%r45, %r6, 23;
	st.local.u32 	[%rd1+24], %rd52;
	and.b32  	%r10, %r45, 31;
	and.b32  	%r46, %r45, 224;
	add.s32 	%r47, %r46, -128;
	shr.u32 	%r48, %r47, 5;
	mul.wide.u32 	%rd28, %r48, 4;
	sub.s64 	%rd8, %rd1, %rd28;
	ld.local.u32 	%r86, [%rd8+24];
	ld.local.u32 	%r87, [%rd8+20];
	setp.eq.s32 	%p11, %r10, 0;
	@%p11 bra 	$L__BB6_8;
	shf.l.wrap.b32 	%r86, %r87, %r86, %r10;
	ld.local.u32 	%r49, [%rd8+16];
	shf.l.wrap.b32 	%r87, %r49, %r87, %r10;
$L__BB6_8:
	shr.u32 	%r50, %r86, 30;
	shf.l.wrap.b32 	%r51, %r87, %r86, 2;
	shl.b32 	%r52, %r87, 2;
	shr.u32 	%r53, %r51, 31;
	add.s32 	%r54, %r53, %r50;
	neg.s32 	%r55, %r54;
	setp.lt.s32 	%p12, %r6, 0;
	selp.b32 	%r88, %r55, %r54, %p12;
	xor.b32  	%r56, %r51, %r6;
	shr.s32 	%r57, %r51, 31;
	xor.b32  	%r58, %r57, %r51;
	xor.b32  	%r59, %r57, %r52;
	cvt.u64.u32 	%rd29, %r58;
	shl.b64 	%rd30, %rd29, 32;
	cvt.u64.u32 	%rd31, %r59;
	or.b64  	%rd32, %rd30, %rd31;
	cvt.rn.f64.s64 	%fd1, %rd32;
	mul.f64 	%fd2, %fd1, 0d3BF921FB54442D19;
	cvt.rn.f32.f64 	%f22, %fd2;
	neg.f32 	%f23, %f22;
	setp.lt.s32 	%p13, %r56, 0;
	selp.f32 	%f62, %f23, %f22, %p13;
$L__BB6_9:
	setp.ltu.f32 	%p14, %f6, 0f47CE4780;
	add.s32 	%r61, %r88, 1;
	mul.rn.f32 	%f25, %f62, %f62;
	and.b32  	%r62, %r88, 1;
	setp.eq.b32 	%p15, %r62, 1;
	selp.f32 	%f26, %f62, 0f3F800000, %p15;
	fma.rn.f32 	%f27, %f25, %f26, 0f00000000;
	fma.rn.f32 	%f28, %f25, 0f37CBAC00, 0fBAB607ED;
	selp.f32 	%f29, 0fB94D4153, %f28, %p15;
	selp.f32 	%f30, 0f3C0885E4, 0f3D2AAABB, %p15;
	fma.rn.f32 	%f31, %f29, %f25, %f30;
	selp.f32 	%f32, 0fBE2AAAA8, 0fBEFFFFFF, %p15;
	fma.rn.f32 	%f33, %f31, %f25, %f32;
	fma.rn.f32 	%f34, %f33, %f27, %f26;
	and.b32  	%r63, %r61, 2;
	setp.eq.s32 	%p16, %r63, 0;
	mov.f32 	%f35, 0f00000000;
	sub.f32 	%f36, %f35, %f34;
	selp.f32 	%f37, %f34, %f36, %p16;
	fma.rn.f32 	%f38, %f2, %f37, 0f3F800000;
	mul.f32 	%f10, %f1, %f38;
	mul.f32 	%f39, %f1, %f2;
	mul.f32 	%f11, %f39, %f3;
	@%p14 bra 	$L__BB6_17;
	setp.neu.f32 	%p17, %f6, 0f7F800000;
	@%p17 bra 	$L__BB6_12;
	mov.f32 	%f42, 0f00000000;
	mul.rn.f32 	%f63, %f4, %f42;
	mov.b32 	%r92, 0;
	bra.uni 	$L__BB6_17;
$L__BB6_12:
	mov.b32 	%r19, %f4;
	shl.b32 	%r65, %r19, 8;
	or.b32  	%r20, %r65, -2147483648;
	mov.b64 	%rd55, 0;
	mov.b32 	%r89, 0;
	mov.u64 	%rd53, __cudart_i2opi_f;
	mov.u64 	%rd54, %rd1;
$L__BB6_13:
	.pragma "nounroll";
	ld.global.nc.u32 	%r66, [%rd53];
	mad.wide.u32 	%rd35, %r66, %r20, %rd55;
	shr.u64 	%rd55, %rd35, 32;
	st.local.u32 	[%rd54], %rd35;
	add.s32 	%r89, %r89, 1;
	add.s64 	%rd54, %rd54, 4;
	add.s64 	%rd53, %rd53, 4;
	setp.ne.s32 	%p18, %r89, 6;
	@%p18 bra 	$L__BB6_13;
	shr.u32 	%r67, %r19, 23;
	st.local.u32 	[%rd1+24], %rd55;
	and.b32  	%r23, %r67, 31;
	and.b32  	%r68, %r67, 224;
	add.s32 	%r69, %r68, -128;
	shr.u32 	%r70, %r69, 5;
	mul.wide.u32 	%rd36, %r70, 4;
	sub.s64 	%rd15, %rd1, %rd36;
	ld.local.u32 	%r90, [%rd15+24];
	ld.local.u32 	%r91, [%rd15+20];
	setp.eq.s32 	%p19, %r23, 0;
	@%p19 bra 	$L__BB6_16;
	shf.l.wrap.b32 	%r90, %r91, %r90, %r23;
	ld.local.u32 	%r71, [%rd15+16];
	shf.l.wrap.b32 	%r91, %r71, %r91, %r23;
$L__BB6_16:
	shr.u32 	%r72, %r90, 30;
	shf.l.wrap.b32 	%r73, %r91, %r90, 2;
	shl.b32 	%r74, %r91, 2;
	shr.u32 	%r75, %r73, 31;
	add.s32 	%r76, %r75, %r72;
	neg.s32 	%r77, %r76;
	setp.lt.s32 	%p20, %r19, 0;
	selp.b32 	%r92, %r77, %r76, %p20;
	xor.b32  	%r78, %r73, %r19;
	shr.s32 	%r79, %r73, 31;
	xor.b32  	%r80, %r79, %r73;
	xor.b32  	%r81, %r79, %r74;
	cvt.u64.u32 	%rd37, %r80;
	shl.b64 	%rd38, %rd37, 32;
	cvt.u64.u32 	%rd39, %r81;
	or.b64  	%rd40, %rd38, %rd39;
	cvt.rn.f64.s64 	%fd3, %rd40;
	mul.f64 	%fd4, %fd3, 0d3BF921FB54442D19;
	cvt.rn.f32.f64 	%f40, %fd4;
	neg.f32 	%f41, %f40;
	setp.lt.s32 	%p21, %r78, 0;
	selp.f32 	%f63, %f41, %f40, %p21;
$L__BB6_17:
	mul.rn.f32 	%f43, %f63, %f63;
	and.b32  	%r83, %r92, 1;
	setp.eq.b32 	%p22, %r83, 1;
	selp.f32 	%f44, 0f3F800000, %f63, %p22;
	fma.rn.f32 	%f45, %f43, %f44, 0f00000000;
	fma.rn.f32 	%f46, %f43, 0f37CBAC00, 0fBAB607ED;
	selp.f32 	%f47, %f46, 0fB94D4153, %p22;
	selp.f32 	%f48, 0f3D2AAABB, 0f3C0885E4, %p22;
	fma.rn.f32 	%f49, %f47, %f43, %f48;
	selp.f32 	%f50, 0fBEFFFFFF, 0fBE2AAAA8, %p22;
	fma.rn.f32 	%f51, %f49, %f43, %f50;
	fma.rn.f32 	%f52, %f51, %f45, %f44;
	and.b32  	%r84, %r92, 2;
	setp.eq.s32 	%p23, %r84, 0;
	mov.f32 	%f53, 0f00000000;
	sub.f32 	%f54, %f53, %f52;
	selp.f32 	%f55, %f52, %f54, %p23;
	mul.f32 	%f56, %f11, %f55;
	mul.f32 	%f57, %f10, %f56;
	cvta.to.global.u64 	%rd41, %rd17;
	add.s64 	%rd43, %rd41, %rd23;
	ld.global.f32 	%f58, [%rd43];
	mul.f32 	%f59, %f58, %f57;
	cvta.to.global.u64 	%rd44, %rd19;
	add.s64 	%rd45, %rd44, %rd23;
	st.global.f32 	[%rd45], %f59;
	cvta.to.global.u64 	%rd46, %rd16;
	add.s64 	%rd47, %rd46, %rd23;
	ld.global.f32 	%f60, [%rd47];
	mul.f32 	%f61, %f60, %f57;
	cvta.to.global.u64 	%rd48, %rd20;
	add.s64 	%rd49, %rd48, %rd23;
	st.global.f32 	[%rd49], %f61;
$L__BB6_18:
	ret;

}
	// .globl	_Z17calc_phase_term_3PfS_P17curandStateXORWOWS_
.visible .entry _Z17calc_phase_term_3PfS_P17curandStateXORWOWS_(
	.param .u64 .ptr .align 1 _Z17calc_phase_term_3PfS_P17curandStateXORWOWS__param_0,
	.param .u64 .ptr .align 1 _Z17calc_phase_term_3PfS_P17curandStateXORWOWS__param_1,
	.param .u64 .ptr .align 1 _Z17calc_phase_term_3PfS_P17curandStateXORWOWS__param_2,
	.param .u64 .ptr .align 1 _Z17calc_phase_term_3PfS_P17curandStateXORWOWS__param_3
)
{
	.reg .pred 	%p<12>;
	.reg .b32 	%r<46>;
	.reg .b32 	%f<45>;
	.reg .b64 	%rd<15>;
	.reg .b64 	%fd<28>;

	ld.param.u64 	%rd2, [_Z17calc_phase_term_3PfS_P17curandStateXORWOWS__param_0];
	ld.param.u64 	%rd3, [_Z17calc_phase_term_3PfS_P17curandStateXORWOWS__param_1];
	ld.param.u64 	%rd4, [_Z17calc_phase_term_3PfS_P17curandStateXORWOWS__param_2];
	ld.param.u64 	%rd5, [_Z17calc_phase_term_3PfS_P17curandStateXORWOWS__param_3];
	mov.u32 	%r5, %ctaid.x;
	mov.u32 	%r6, %ntid.x;
	mov.u32 	%r7, %tid.x;
	mad.lo.s32 	%r8, %r5, %r6, %r7;
	mov.u32 	%r9, %ctaid.y;
	mov.u32 	%r10, %ntid.y;
	mov.u32 	%r11, %tid.y;
	mad.lo.s32 	%r12, %r9, %r10, %r11;
	setp.lt.s32 	%p1, %r8, 1;
	ld.global.u32 	%r13, [d_field_size];
	add.s32 	%r14, %r13, -1;
	setp.ge.u32 	%p2, %r8, %r14;
	or.pred  	%p3, %p1, %p2;
	setp.eq.s32 	%p4, %r12, 0;
	or.pred  	%p5, %p4, %p3;
	setp.ge.u32 	%p6, %r12, %r14;
	or.pred  	%p7, %p5, %p6;
	@%p7 bra 	$L__BB7_5;
	cvta.to.global.u64 	%rd6, %rd4;
	mad.lo.s32 	%r4, %r13, %r12, %r8;
	ld.global.f32 	%f4, [d_chi];
	cvt.f64.f32 	%fd1, %f4;
	mul.wide.s32 	%rd7, %r4, 48;
	add.s64 	%rd1, %rd6, %rd7;
	ld.global.u32 	%r15, [%rd1+24];
	setp.eq.s32 	%p8, %r15, 1;
	@%p8 bra 	$L__BB7_3;
	ld.global.v2.u32 	{%r16, %r17}, [%rd1];
	shr.u32 	%r18, %r17, 2;
	xor.b32  	%r19, %r18, %r17;
	ld.global.v2.u32 	{%r20, %r21}, [%rd1+8];
	ld.global.v2.u32 	{%r22, %r23}, [%rd1+16];
	shl.b32 	%r24, %r23, 4;
	shl.b32 	%r25, %r19, 1;
	xor.b32  	%r26, %r25, %r24;
	xor.b32  	%r27, %r26, %r19;
	xor.b32  	%r28, %r27, %r23;
	add.s32 	%r29, %r16, %r28;
	add.s32 	%r30, %r29, 362437;
	shr.u32 	%r31, %r20, 2;
	xor.b32  	%r32, %r31, %r20;
	st.global.v2.u32 	[%rd1+8], {%r22, %r23};
	shl.b32 	%r33, %r28, 4;
	shl.b32 	%r34, %r32, 1;
	xor.b32  	%r35, %r34, %r33;
	xor.b32  	%r36, %r35, %r32;
	xor.b32  	%r37, %r36, %r28;
	st.global.v2.u32 	[%rd1+16], {%r28, %r37};
	add.s32 	%r38, %r16, 724874;
	st.global.v2.u32 	[%rd1], {%r38, %r21};
	add.s32 	%r39, %r37, %r38;
	cvt.rn.f32.u32 	%f5, %r30;
	fma.rn.f32 	%f6, %f5, 0f2F800000, 0f2F000000;
	cvt.rn.f32.u32 	%f7, %r39;
	fma.rn.f32 	%f8, %f7, 0f30C90FDB, 0f30490FDB;
	setp.lt.f32 	%p9, %f6, 0f00800000;
	mul.f32 	%f9, %f6, 0f4B000000;
	selp.f32 	%f10, %f9, %f6, %p9;
	selp.f32 	%f11, 0fC1B80000, 0f00000000, %p9;
	mov.b32 	%r40, %f10;
	add.s32 	%r41, %r40, -1059760811;
	and.b32  	%r42, %r41, -8388608;
	sub.s32 	%r43, %r40, %r42;
	mov.b32 	%f12, %r43;
	cvt.rn.f32.s32 	%f13, %r42;
	fma.rn.f32 	%f14, %f13, 0f34000000, %f11;
	add.f32 	%f15, %f12, 0fBF800000;
	fma.rn.f32 	%f16, %f15, 0fBE055027, 0f3E1039F6;
	fma.rn.f32 	%f17, %f16, %f15, 0fBDF8CDCC;
	fma.rn.f32 	%f18, %f17, %f15, 0f3E0F2955;
	fma.rn.f32 	%f19, %f18, %f15, 0fBE2AD8B9;
	fma.rn.f32 	%f20, %f19, %f15, 0f3E4CED0B;
	fma.rn.f32 	%f21, %f20, %f15, 0fBE7FFF22;
	fma.rn.f32 	%f22, %f21, %f15, 0f3EAAAA78;
	fma.rn.f32 	%f23, %f22, %f15, 0fBF000000;
	mul.f32 	%f24, %f15, %f23;
	fma.rn.f32 	%f25, %f24, %f15, %f15;
	fma.rn.f32 	%f26, %f14, 0f3F317218, %f25;
	setp.gt.u32 	%p10, %r40, 2139095039;
	fma.rn.f32 	%f27, %f10, 0f7F800000, 0f7F800000;
	selp.f32 	%f28, %f27, %f26, %p10;
	setp.eq.f32 	%p11, %f10, 0f00000000;
	mul.f32 	%f29, %f28, 0fC0000000;
	selp.f32 	%f30, 0f7F800000, %f29, %p11;
	sqrt.rn.f32 	%f31, %f30;
	sin.approx.f32 	%f32, %f8;
	cos.approx.f32 	%f33, %f8;
	mul.f32 	%f44, %f31, %f32;
	mul.f32 	%f34, %f31, %f33;
	st.global.f32 	[%rd1+32], %f34;
	mov.b32 	%r44, 1;
	st.global.u32 	[%rd1+24], %r44;
	bra.uni 	$L__BB7_4;
$L__BB7_3:
	mov.b32 	%r45, 0;
	st.global.u32 	[%rd1+24], %r45;
	ld.global.f32 	%f44, [%rd1+32];
$L__BB7_4:
	cvt.f64.f32 	%fd2, %f44;
	add.f64 	%fd3, %fd1, %fd1;
	mul.f64 	%fd4, %fd3, %fd2;
	ld.global.f32 	%f35, [d_chi];
	cvt.f64.f32 	%fd5, %f35;
	sub.f64 	%fd6, %fd4, %fd5;
	cvt.rn.f32.f64 	%f36, %fd6;
	ld.global.f32 	%f37, [d_W];
	cvt.f64.f32 	%fd7, %f37;
	mul.f64 	%fd8, %fd7, 0d4010000000000000;
	cvta.to.global.u64 	%rd8, %rd2;
	mul.wide.s32 	%rd9, %r4, 4;
	add.s64 	%rd10, %rd8, %rd9;
	ld.global.f32 	%f38, [%rd10];
	cvt.f64.f32 	%fd9, %f38;
	mul.f64 	%fd10, %fd8, %fd9;
	mov.f64 	%fd11, 0d3FF0000000000000;
	sub.f64 	%fd12, %fd11, %fd9;
	mul.f64 	%fd13, %fd10, %fd12;
	add.f64 	%fd14, %fd9, 0dBFE0000000000000;
	mov.f64 	%fd15, 0dC01E000000000000;
	div.rn.f64 	%fd16, %fd15, %fd7;
	ld.global.f32 	%f39, [d_L];
	cvt.f64.f32 	%fd17, %f39;
	mul.f64 	%fd18, %fd16, %fd17;
	cvta.to.global.u64 	%rd11, %rd3;
	add.s64 	%rd12, %rd11, %rd9;
	ld.global.f32 	%f40, [%rd12];
	ld.global.f32 	%f41, [d_Tm];
	sub.f32 	%f42, %f40, %f41;
	cvt.f64.f32 	%fd19, %f42;
	mul.f64 	%fd20, %fd18, %fd19;
	cvt.f64.f32 	%fd21, %f41;
	div.rn.f64 	%fd22, %fd20, %fd21;
	mul.f64 	%fd23, %fd22, %fd9;
	fma.rn.f64 	%fd24, %fd12, %fd23, %fd14;
	cvt.f64.f32 	%fd25, %f36;
	add.f64 	%fd26, %fd24, %fd25;
	mul.f64 	%fd27, %fd13, %fd26;
	cvt.rn.f32.f64 	%f43, %fd27;
	cvta.to.global.u64 	%rd13, %rd5;
	add.s64 	%rd14, %rd13, %rd9;
	st.global.f32 	[%rd14], %f43;
$L__BB7_5:
	ret;

}
	// .globl	_Z15calc_phase_funcPfS_S_S_
.visible .entry _Z15calc_phase_funcPfS_S_S_(
	.param .u64 .ptr .align 1 _Z15calc_phase_funcPfS_S_S__param_0,
	.param .u64 .ptr .align 1 _Z15calc_phase_funcPfS_S_S__param_1,
	.param .u64 .ptr .align 1 _Z15calc_phase_funcPfS_S_S__param_2,
	.param .u64 .ptr .align 1 _Z15calc_phase_funcPfS_S_S__param_3
)
{
	.reg .pred 	%p<8>;
	.reg .b32 	%r<15>;
	.reg .b32 	%f<8>;
	.reg .b64 	%rd<14>;

	ld.param.u64 	%rd1, [_Z15calc_phase_funcPfS_S_S__param_0];
	ld.param.u64 	%rd2, [_Z15calc_phase_funcPfS_S_S__param_1];
	ld.param.u64 	%rd3, [_Z15calc_phase_funcPfS_S_S__param_2];
	ld.param.u64 	%rd4, [_Z15calc_phase_funcPfS_S_S__param_3];
	mov.u32 	%r4, %ctaid.x;
	mov.u32 	%r5, %ntid.x;
	mov.u32 	%r6, %tid.x;
	mad.lo.s32 	%r7, %r4, %r5, %r6;
	mov.u32 	%r8, %ctaid.y;
	mov.u32 	%r9, %ntid.y;
	mov.u32 	%r10, %tid.y;
	mad.lo.s32 	%r11, %r8, %r9, %r10;
	setp.lt.s32 	%p1, %r7, 1;
	ld.global.u32 	%r12, [d_field_size];
	add.s32 	%r13, %r12, -1;
	setp.ge.u32 	%p2, %r7, %r13;
	or.pred  	%p3, %p1, %p2;
	setp.eq.s32 	%p4, %r11, 0;
	or.pred  	%p5, %p4, %p3;
	setp.ge.u32 	%p6, %r11, %r13;
	or.pred  	%p7, %p5, %p6;
	@%p7 bra 	$L__BB8_2;
	cvta.to.global.u64 	%rd5, %rd1;
	cvta.to.global.u64 	%rd6, %rd2;
	cvta.to.global.u64 	%rd7, %rd3;
	cvta.to.global.u64 	%rd8, %rd4;
	mad.lo.s32 	%r14, %r12, %r11, %r7;
	ld.global.f32 	%f1, [d_M_phi];
	mul.wide.s32 	%rd9, %r14, 4;
	add.s64 	%rd10, %rd5, %rd9;
	ld.global.f32 	%f2, [%rd10];
	add.s64 	%rd11, %rd6, %rd9;
	ld.global.f32 	%f3, [%rd11];
	add.f32 	%f4, %f2, %f3;
	add.s64 	%rd12, %rd7, %rd9;
	ld.global.f32 	%f5, [%rd12];
	add.f32 	%f6, %f4, %f5;
	mul.f32 	%f7, %f1, %f6;
	add.s64 	%rd13, %rd8, %rd9;
	st.global.f32 	[%rd13], %f7;
$L__BB8_2:
	ret;

}
	// .globl	_Z15calc_next_phasePfS_S_
.visible .entry _Z15calc_next_phasePfS_S_(
	.param .u64 .ptr .align 1 _Z15calc_next_phasePfS_S__param_0,
	.param .u64 .ptr .align 1 _Z15calc_next_phasePfS_S__param_1,
	.param .u64 .ptr .align 1 _Z15calc_next_phasePfS_S__param_2
)
{
	.reg .pred 	%p<8>;
	.reg .b32 	%r<15>;
	.reg .b32 	%f<5>;
	.reg .b64 	%rd<11>;

	ld.param.u64 	%rd1, [_Z15calc_next_phasePfS_S__param_0];
	ld.param.u64 	%rd2, [_Z15calc_next_phasePfS_S__param_1];
	ld.param.u64 	%rd3, [_Z15calc_next_phasePfS_S__param_2];
	mov.u32 	%r4, %ctaid.x;
	mov.u32 	%r5, %ntid.x;
	mov.u32 	%r6, %tid.x;
	mad.lo.s32 	%r7, %r4, %r5, %r6;
	mov.u32 	%r8, %ctaid.y;
	mov.u32 	%r9, %ntid.y;
	mov.u32 	%r10, %tid.y;
	mad.lo.s32 	%r11, %r8, %r9, %r10;
	setp.lt.s32 	%p1, %r7, 1;
	ld.global.u32 	%r12, [d_field_size];
	add.s32 	%r13, %r12, -1;
	setp.ge.u32 	%p2, %r7, %r13;
	or.pred  	%p3, %p1, %p2;
	setp.eq.s32 	%p4, %r11, 0;
	or.pred  	%p5, %p4, %p3;
	setp.ge.u32 	%p6, %r11, %r13;
	or.pred  	%p7, %p5, %p6;
	@%p7 bra 	$L__BB9_2;
	cvta.to.global.u64 	%rd4, %rd2;
	cvta.to.global.u64 	%rd5, %rd1;
	cvta.to.global.u64 	%rd6, %rd3;
	mad.lo.s32 	%r14, %r12, %r11, %r7;
	mul.wide.s32 	%rd7, %r14, 4;
	add.s64 	%rd8, %rd4, %rd7;
	ld.global.f32 	%f1, [%rd8];
	add.s64 	%rd9, %rd5, %rd7;
	ld.global.f32 	%f2, [%rd9];
	ld.global.f32 	%f3, [d_dt];
	fma.rn.f32 	%f4, %f2, %f3, %f1;
	add.s64 	%rd10, %rd6, %rd7;
	st.global.f32 	[%rd10], %f4;
$L__BB9_2:
	ret;

}
	// .globl	_Z11calc_next_TPfS_S_S_
.visible .entry _Z11calc_next_TPfS_S_S_(
	.param .u64 .ptr .align 1 _Z11calc_next_TPfS_S_S__param_0,
	.param .u64 .ptr .align 1 _Z11calc_next_TPfS_S_S__param_1,
	.param .u64 .ptr .align 1 _Z11calc_next_TPfS_S_S__param_2,
	.param .u64 .ptr .align 1 _Z11calc_next_TPfS_S_S__param_3
)
{
	.reg .pred 	%p<34>;
	.reg .b32 	%r<51>;
	.reg .b32 	%f<20>;
	.reg .b64 	%rd<19>;
	.reg .b64 	%fd<60>;

	ld.param.u64 	%rd1, [_Z11calc_next_TPfS_S_S__param_0];
	ld.param.u64 	%rd2, [_Z11calc_next_TPfS_S_S__param_1];
	ld.param.u64 	%rd3, [_Z11calc_next_TPfS_S_S__param_2];
	ld.param.u64 	%rd4, [_Z11calc_next_TPfS_S_S__param_3];
	mov.u32 	%r9, %ctaid.x;
	mov.u32 	%r10, %ntid.x;
	mov.u32 	%r11, %tid.x;
	mad.lo.s32 	%r12, %r9, %r10, %r11;
	mov.u32 	%r13, %ctaid.y;
	mov.u32 	%r14, %ntid.y;
	mov.u32 	%r15, %tid.y;
	mad.lo.s32 	%r16, %r13, %r14, %r15;
	setp.lt.s32 	%p1, %r12, 1;
	ld.global.u32 	%r17, [d_field_size];
	add.s32 	%r18, %r17, -1;
	setp.ge.u32 	%p2, %r12, %r18;
	or.pred  	%p3, %p1, %p2;
	setp.eq.s32 	%p4, %r16, 0;
	or.pred  	%p5, %p4, %p3;
	setp.ge.u32 	%p6, %r16, %r18;
	or.pred  	%p7, %p5, %p6;
	@%p7 bra 	$L__BB10_16;
	cvta.to.global.u64 	%rd5, %rd1;
	cvta.to.global.u64 	%rd6, %rd2;
	mad.lo.s32 	%r4, %r17, %r16, %r12;
	mul.wide.s32 	%rd7, %r4, 4;
	add.s64 	%rd8, %rd5, %rd7;
	ld.global.f32 	%f4, [%rd8+4];
	cvt.f64.f32 	%fd18, %f4;
	ld.global.f32 	%f1, [%rd8];
	cvt.f64.f32 	%fd19, %f1;
	add.f64 	%fd20, %fd19, %fd19;
	sub.f64 	%fd21, %fd18, %fd20;
	ld.global.f32 	%f5, [%rd8+-4];
	cvt.f64.f32 	%fd22, %f5;
	add.f64 	%fd23, %fd21, %fd22;
	ld.global.f32 	%f6, [d_dx];
	cvt.f64.f32 	%fd24, %f6;
	div.rn.f64 	%fd25, %fd23, %fd24;
	div.rn.f64 	%fd26, %fd25, %fd24;
	cvt.rn.f32.f64 	%f7, %fd26;
	add.s32 	%r19, %r17, %r4;
	mul.wide.u32 	%rd9, %r19, 4;
	add.s64 	%rd10, %rd5, %rd9;
	ld.global.f32 	%f8, [%rd10];
	cvt.f64.f32 	%fd27, %f8;
	sub.f64 	%fd28, %fd27, %fd20;
	sub.s32 	%r20, %r4, %r17;
	mul.wide.u32 	%rd11, %r20, 4;
	add.s64 	%rd12, %rd5, %rd11;
	ld.global.f32 	%f9, [%rd12];
	cvt.f64.f32 	%fd29, %f9;
	add.f64 	%fd30, %fd28, %fd29;
	div.rn.f64 	%fd31, %fd30, %fd24;
	div.rn.f64 	%fd32, %fd31, %fd24;
	cvt.rn.f32.f64 	%f10, %fd32;
	ld.global.f32 	%f11, [d_kappa];
	add.f32 	%f12, %f7, %f10;
	mul.f32 	%f2, %f11, %f12;
	add.s64 	%rd13, %rd6, %rd7;
	ld.global.f32 	%f3, [%rd13];
	cvt.f64.f32 	%fd1, %f3;
	{
	.reg .b32 %temp; 
	mov.b64 	{%temp, %r5}, %fd1;
	}
	mov.f64 	%fd33, 0d4000000000000000;
	{
	.reg .b32 %temp; 
	mov.b64 	{%temp, %r21}, %fd33;
	}
	and.b32  	%r7, %r21, 2146435072;
	setp.eq.s32 	%p8, %r7, 1062207488;
	abs.f64 	%fd2, %fd1;
	{ // callseq 0, 0
	.param .b64 param0;
	st.param.f64 	[param0], %fd2;
	.param .b64 retval0;
	call.uni (retval0), 
	__internal_accurate_pow, 
	(
	param0
	);
	ld.param.f64 	%fd34, [retval0];
	} // callseq 0
	setp.lt.s32 	%p9, %r5, 0;
	neg.f64 	%fd36, %fd34;
	selp.f64 	%fd37, %fd36, %fd34, %p8;
	selp.f64 	%fd57, %fd37, %fd34, %p9;
	setp.neu.f32 	%p10, %f3, 0f00000000;
	@%p10 bra 	$L__BB10_3;
	setp.eq.s32 	%p11, %r7, 1062207488;
	selp.b32 	%r22, %r5, 0, %p11;
	setp.lt.s32 	%p12, %r21, 0;
	or.b32  	%r23, %r22, 2146435072;
	selp.b32 	%r24, %r23, %r22, %p12;
	mov.b32 	%r25, 0;
	mov.b64 	%fd57, {%r25, %r24};
$L__BB10_3:
	add.f64 	%fd38, %fd1, 0d4000000000000000;
	{
	.reg .b32 %temp; 
	mov.b64 	{%temp, %r26}, %fd38;
	}
	and.b32  	%r27, %r26, 2146435072;
	setp.ne.s32 	%p13, %r27, 2146435072;
	@%p13 bra 	$L__BB10_8;
	setp.num.f32 	%p14, %f3, %f3;
	@%p14 bra 	$L__BB10_6;
	mov.f64 	%fd39, 0d4000000000000000;
	add.rn.f64 	%fd57, %fd1, %fd39;
	bra.uni 	$L__BB10_8;
$L__BB10_6:
	setp.neu.f64 	%p15, %fd2, 0d7FF0000000000000;
	@%p15 bra 	$L__BB10_8;
	setp.lt.s32 	%p16, %r5, 0;
	setp.eq.s32 	%p17, %r7, 1062207488;
	setp.lt.s32 	%p18, %r21, 0;
	selp.b32 	%r29, 0, 2146435072, %p18;
	and.b32  	%r30, %r21, 2147483647;
	setp.ne.s32 	%p19, %r30, 1071644672;
	or.b32  	%r31, %r29, -2147483648;
	selp.b32 	%r32, %r31, %r29, %p19;
	selp.b32 	%r33, %r32, %r29, %p17;
	selp.b32 	%r34, %r33, %r29, %p16;
	mov.b32 	%r35, 0;
	mov.b64 	%fd57, {%r35, %r34};
$L__BB10_8:
	setp.eq.s32 	%p20, %r7, 1062207488;
	setp.eq.f32 	%p21, %f3, 0f3F800000;
	mul.f64 	%fd40, %fd57, 0d403E000000000000;
	selp.f64 	%fd9, 0d403E000000000000, %fd40, %p21;
	mov.f64 	%fd41, 0d3FF0000000000000;
	sub.f64 	%fd10, %fd41, %fd1;
	{
	.reg .b32 %temp; 
	mov.b64 	{%temp, %r8}, %fd10;
	}
	abs.f64 	%fd11, %fd10;
	{ // callseq 1, 0
	.param .b64 param0;
	st.param.f64 	[param0], %fd11;
	.param .b64 retval0;
	call.uni (retval0), 
	__internal_accurate_pow, 
	(
	param0
	);
	ld.param.f64 	%fd42, [retval0];
	} // callseq 1
	setp.lt.s32 	%p22, %r8, 0;
	neg.f64 	%fd44, %fd42;
	selp.f64 	%fd45, %fd44, %fd42, %p20;
	selp.f64 	%fd59, %fd45, %fd42, %p22;
	setp.neu.f64 	%p23, %fd10, 0d0000000000000000;
	@%p23 bra 	$L__BB10_10;
	setp.eq.s32 	%p24, %r7, 1062207488;
	selp.b32 	%r37, %r8, 0, %p24;
	setp.lt.s32 	%p25, %r21, 0;
	or.b32  	%r38, %r37, 2146435072;
	selp.b32 	%r39, %r38, %r37, %p25;
	mov.b32 	%r40, 0;
	mov.b64 	%fd59, {%r40, %r39};
$L__BB10_10:
	add.f64 	%fd46, %fd10, 0d4000000000000000;
	{
	.reg .b32 %temp; 
	mov.b64 	{%temp, %r41}, %fd46;
	}
	and.b32  	%r42, %r41, 2146435072;
	setp.ne.s32 	%p26, %r42, 2146435072;
	@%p26 bra 	$L__BB10_15;
	setp.num.f64 	%p27, %fd10, %fd10;
	@%p27 bra 	$L__BB10_13;
	mov.f64 	%fd47, 0d4000000000000000;
	add.rn.f64 	%fd59, %fd10, %fd47;
	bra.uni 	$L__BB10_15;
$L__BB10_13:
	setp.neu.f64 	%p28, %fd11, 0d7FF0000000000000;
	@%p28 bra 	$L__BB10_15;
	setp.lt.s32 	%p29, %r8, 0;
	setp.eq.s32 	%p30, %r7, 1062207488;
	setp.lt.s32 	%p31, %r21, 0;
	selp.b32 	%r44, 0, 2146435072, %p31;
	and.b32  	%r45, %r21, 2147483647;
	setp.ne.s32 	%p32, %r45, 1071644672;
	or.b32  	%r46, %r44, -2147483648;
	selp.b32 	%r47, %r46, %r44, %p32;
	selp.b32 	%r48, %r47, %r44, %p30;
	selp.b32 	%r49, %r48, %r44, %p29;
	mov.b32 	%r50, 0;
	mov.b64 	%fd59, {%r50, %r49};
$L__BB10_15:
	setp.eq.f64 	%p33, %fd10, 0d3FF0000000000000;
	selp.f64 	%fd48, 0d3FF0000000000000, %fd59, %p33;
	mul.f64 	%fd49, %fd9, %fd48;
	ld.global.f32 	%f13, [d_L];
	cvt.f64.f32 	%fd50, %f13;
	mul.f64 	%fd51, %fd49, %fd50;
	ld.global.f32 	%f14, [d_c];
	cvt.f64.f32 	%fd52, %f14;
	div.rn.f64 	%fd53, %fd51, %fd52;
	cvta.to.global.u64 	%rd14, %rd3;
	add.s64 	%rd16, %rd14, %rd7;
	ld.global.f32 	%f15, [%rd16];
	cvt.f64.f32 	%fd54, %f15;
	mul.f64 	%fd55, %fd53, %fd54;
	cvt.rn.f32.f64 	%f16, %fd55;
	add.f32 	%f17, %f2, %f16;
	ld.global.f32 	%f18, [d_dt];
	fma.rn.f32 	%f19, %f18, %f17, %f1;
	cvta.to.global.u64 	%rd17, %rd4;
	add.s64 	%rd18, %rd17, %rd7;
	st.global.f32 	[%rd18], %f19;
$L__BB10_16:
	ret;

}
	// .globl	_Z16calc_phase_nablaPfS_S_
.visible .entry _Z16calc_phase_nablaPfS_S_(
	.param .u64 .ptr .align 1 _Z16calc_phase_nablaPfS_S__param_0,
	.param .u64 .ptr .align 1 _Z16calc_phase_nablaPfS_S__param_1,
	.param .u64 .ptr .align 1 _Z16calc_phase_nablaPfS_S__param_2
)
{
	.reg .pred 	%p<8>;
	.reg .b32 	%r<18>;
	.reg .b32 	%f<11>;
	.reg .b64 	%rd<15>;

	ld.param.u64 	%rd1, [_Z16calc_phase_nablaPfS_S__param_0];
	ld.param.u64 	%rd2, [_Z16calc_phase_nablaPfS_S__param_1];
	ld.param.u64 	%rd3, [_Z16calc_phase_nablaPfS_S__param_2];
	mov.u32 	%r4, %ctaid.x;
	mov.u32 	%r5, %ntid.x;
	mov.u32 	%r6, %tid.x;
	mad.lo.s32 	%r7, %r4, %r5, %r6;
	mov.u32 	%r8, %ctaid.y;
	mov.u32 	%r9, %ntid.y;
	mov.u32 	%r10, %tid.y;
	mad.lo.s32 	%r11, %r8, %r9, %r10;
	setp.lt.s32 	%p1, %r7, 1;
	ld.global.u32 	%r12, [d_field_size];
	add.s32 	%r13, %r12, -1;
	setp.ge.u32 	%p2, %r7, %r13;
	or.pred  	%p3, %p1, %p2;
	setp.eq.s32 	%p4, %r11, 0;
	or.pred  	%p5, %p4, %p3;
	setp.ge.u32 	%p6, %r11, %r13;
	or.pred  	%p7, %p5, %p6;
	@%p7 bra 	$L__BB11_2;
	cvta.to.global.u64 	%rd4, %rd1;
	cvta.to.global.u64 	%rd5, %rd2;
	cvta.to.global.u64 	%rd6, %rd3;
	mad.lo.s32 	%r14, %r12, %r11, %r7;
	mul.wide.s32 	%rd7, %r14, 4;
	add.s64 	%rd8, %rd4, %rd7;
	ld.global.f32 	%f1, [%rd8+4];
	ld.global.f32 	%f2, [%rd8+-4];
	sub.f32 	%f3, %f1, %f2;
	ld.global.f32 	%f4, [d_dx];
	div.rn.f32 	%f5, %f3, %f4;
	add.s64 	%rd9, %rd5, %rd7;
	st.global.f32 	[%rd9], %f5;
	ld.global.u32 	%r15, [d_field_size];
	add.s32 	%r16, %r15, %r14;
	mul.wide.u32 	%rd10, %r16, 4;
	add.s64 	%rd11, %rd4, %rd10;
	ld.global.f32 	%f6, [%rd11];
	sub.s32 	%r17, %r14, %r15;
	mul.wide.u32 	%rd12, %r17, 4;
	add.s64 	%rd13, %rd4, %rd12;
	ld.global.f32 	%f7, [%rd13];
	sub.f32 	%f8, %f6, %f7;
	ld.global.f32 	%f9, [d_dx];
	div.rn.f32 	%f10, %f8, %f9;
	add.s64 	%rd14, %rd6, %rd7;
	st.global.f32 	[%rd14], %f10;
$L__BB11_2:
	ret;

}
	// .globl	_Z10calc_thetaPfS_S_
.visible .entry _Z10calc_thetaPfS_S_(
	.param .u64 .ptr .align 1 _Z10calc_thetaPfS_S__param_0,
	.param .u64 .ptr .align 1 _Z10calc_thetaPfS_S__param_1,
	.param .u64 .ptr .align 1 _Z10calc_thetaPfS_S__param_2
)
{
	.reg .pred 	%p<13>;
	.reg .b32 	%r<16>;
	.reg .b32 	%f<33>;
	.reg .b64 	%rd<11>;

	ld.param.u64 	%rd1, [_Z10calc_thetaPfS_S__param_0];
	ld.param.u64 	%rd2, [_Z10calc_thetaPfS_S__param_1];
	ld.param.u64 	%rd3, [_Z10calc_thetaPfS_S__param_2];
	mov.u32 	%r4, %ctaid.x;
	mov.u32 	%r5, %ntid.x;
	mov.u32 	%r6, %tid.x;
	mad.lo.s32 	%r7, %r4, %r5, %r6;
	mov.u32 	%r8, %ctaid.y;
	mov.u32 	%r9, %ntid.y;
	mov.u32 	%r10, %tid.y;
	mad.lo.s32 	%r11, %r8, %r9, %r10;
	setp.lt.s32 	%p1, %r7, 1;
	ld.global.u32 	%r12, [d_field_size];
	add.s32 	%r13, %r12, -1;
	setp.ge.u32 	%p2, %r7, %r13;
	or.pred  	%p3, %p1, %p2;
	setp.eq.s32 	%p4, %r11, 0;
	or.pred  	%p5, %p4, %p3;
	setp.ge.u32 	%p6, %r11, %r13;
	or.pred  	%p7, %p5, %p6;
	@%p7 bra 	$L__BB12_2;
	cvta.to.global.u64 	%rd4, %rd2;
	cvta.to.global.u64 	%rd5, %rd1;
	cvta.to.global.u64 	%rd6, %rd3;
	mad.lo.s32 	%r14, %r12, %r11, %r7;
	mul.wide.s32 	%rd7, %r14, 4;
	add.s64 	%rd8, %rd4, %rd7;
	ld.global.f32 	%f1, [%rd8];
	add.s64 	%rd9, %rd5, %rd7;
	ld.global.f32 	%f2, [%rd9];
	abs.f32 	%f3, %f2;
	abs.f32 	%f4, %f1;
	setp.gt.f32 	%p8, %f4, %f3;
	selp.f32 	%f5, %f4, %f3, %p8;
	selp.f32 	%f6, %f3, %f4, %p8;
	div.rn.f32 	%f7, %f6, %f5;
	mul.f32 	%f8, %f7, %f7;
	fma.rn.f32 	%f9, %f8, 0f3B33710B, 0fBC807748;
	fma.rn.f32 	%f10, %f9, %f8, 0f3D2CDAB2;
	fma.rn.f32 	%f11, %f10, %f8, 0fBD992D10;
	fma.rn.f32 	%f12, %f11, %f8, 0f3DD9EA6C;
	fma.rn.f32 	%f13, %f12, %f8, 0fBE117CB1;
	fma.rn.f32 	%f14, %f13, %f8, 0f3E4CBCE0;
	fma.rn.f32 	%f15, %f14, %f8, 0fBEAAAA7D;
	mul.f32 	%f16, %f8, %f15;
	fma.rn.f32 	%f17, %f16, %f7, %f7;
	neg.f32 	%f18, %f17;
	fma.rn.f32 	%f19, 0f3F6EE581, 0f3FD774EB, %f18;
	selp.f32 	%f20, %f19, %f17, %p8;
	selp.f32 	%f21, 0f3F6EE581, 0f3FEEE581, %p8;
	selp.f32 	%f22, %f17, %f18, %p8;
	mov.b32 	%r15, %f2;
	fma.rn.f32 	%f23, %f21, 0f3FD774EB, %f22;
	setp.lt.s32 	%p9, %r15, 0;
	selp.f32 	%f24, %f23, %f20, %p9;
	add.f32 	%f25, %f4, %f3;
	setp.eq.f32 	%p10, %f5, 0f00000000;
	selp.f32 	%f26, 0f40490FDB, 0f00000000, %p9;
	setp.eq.f32 	%p11, %f3, %f4;
	selp.f32 	%f27, 0f4016CBE4, 0f3F490FDB, %p9;
	selp.f32 	%f28, %f27, %f24, %p11;
	selp.f32 	%f29, %f26, %f28, %p10;
	abs.f32 	%f30, %f25;
	setp.nan.f32 	%p12, %f30, %f30;
	copysign.f32 	%f31, %f1, %f29;
	selp.f32 	%f32, %f25, %f31, %p12;
	add.s64 	%rd10, %rd6, %rd7;
	st.global.f32 	[%rd10], %f32;
$L__BB12_2:
	ret;

}
.func  (.param .b64 func_retval0) __internal_accurate_pow(
	.param .b64 __internal_accurate_pow_param_0
)
{
	.reg .pred 	%p<8>;
	.reg .b32 	%r<49>;
	.reg .b32 	%f<3>;
	.reg .b64 	%fd<109>;

	ld.param.f64 	%fd10, [__internal_accurate_pow_param_0];
	{
	.reg .b32 %temp; 
	mov.b64 	{%temp, %r46}, %fd10;
	}
	{
	.reg .b32 %temp; 
	mov.b64 	{%r45, %temp}, %fd10;
	}
	shr.u32 	%r47, %r46, 20;
	setp.gt.u32 	%p1, %r46, 1048575;
	@%p1 bra 	$L__BB13_2;
	mul.f64 	%fd11, %fd10, 0d4350000000000000;
	{
	.reg .b32 %temp; 
	mov.b64 	{%temp, %r46}, %fd11;
	}
	{
	.reg .b32 %temp; 
	mov.b64 	{%r45, %temp}, %fd11;
	}
	shr.u32 	%r16, %r46, 20;
	add.s32 	%r47, %r16, -54;
$L__BB13_2:
	add.s32 	%r48, %r47, -1023;
	and.b32  	%r17, %r46, -2146435073;
	or.b32  	%r18, %r17, 1072693248;
	mov.b64 	%fd107, {%r45, %r18};
	setp.lt.u32 	%p2, %r18, 1073127583;
	@%p2 bra 	$L__BB13_4;
	{
	.reg .b32 %temp; 
	mov.b64 	{%r19, %temp}, %fd107;
	}
	{
	.reg .b32 %temp; 
	mov.b64 	{%temp, %r20}, %fd107;
	}
	add.s32 	%r21, %r20, -1048576;
	mov.b64 	%fd107, {%r19, %r21};
	add.s32 	%r48, %r47, -1022;
$L__BB13_4:
	add.f64 	%fd12, %fd107, 0dBFF0000000000000;
	add.f64 	%fd13, %fd107, 0d3FF0000000000000;
	rcp.approx.ftz.f64 	%fd14, %fd13;
	neg.f64 	%fd15, %fd13;
	fma.rn.f64 	%fd16, %fd15, %fd14, 0d3FF0000000000000;
	fma.rn.f64 	%fd17, %fd16, %fd16, %fd16;
	fma.rn.f64 	%fd18, %fd17, %fd14, %fd14;
	mul.f64 	%fd19, %fd12, %fd18;
	fma.rn.f64 	%fd20, %fd12, %fd18, %fd19;
	mul.f64 	%fd21, %fd20, %fd20;
	fma.rn.f64 	%fd22, %fd21, 0d3EB0F5FF7D2CAFE2, 0d3ED0F5D241AD3B5A;
	fma.rn.f64 	%fd23, %fd22, %fd21, 0d3EF3B20A75488A3F;
	fma.rn.f64 	%fd24, %fd23, %fd21, 0d3F1745CDE4FAECD5;
	fma.rn.f64 	%fd25, %fd24, %fd21, 0d3F3C71C7258A578B;
	fma.rn.f64 	%fd26, %fd25, %fd21, 0d3F6249249242B910;
	fma.rn.f64 	%fd27, %fd26, %fd21, 0d3F89999999999DFB;
	sub.f64 	%fd28, %fd12, %fd20;
	add.f64 	%fd29, %fd28, %fd28;
	neg.f64 	%fd30, %fd20;
	fma.rn.f64 	%fd31, %fd30, %fd12, %fd29;
	mul.f64 	%fd32, %fd18, %fd31;
	fma.rn.f64 	%fd33, %fd21, %fd27, 0d3FB5555555555555;
	mov.f64 	%fd34, 0d3FB5555555555555;
	sub.f64 	%fd35, %fd34, %fd33;
	fma.rn.f64 	%fd36, %fd21, %fd27, %fd35;
	add.f64 	%fd37, %fd36, 0dBC46A4CB00B9E7B0;
	add.f64 	%fd38, %fd33, %fd37;
	sub.f64 	%fd39, %fd33, %fd38;
	add.f64 	%fd40, %fd37, %fd39;
	mul.rn.f64 	%fd41, %fd20, %fd20;
	neg.f64 	%fd42, %fd41;
	fma.rn.f64 	%fd43, %fd20, %fd20, %fd42;
	{
	.reg .b32 %temp; 
	mov.b64 	{%r22, %temp}, %fd32;
	}
	{
	.reg .b32 %temp; 
	mov.b64 	{%temp, %r23}, %fd32;
	}
	add.s32 	%r24, %r23, 1048576;
	mov.b64 	%fd44, {%r22, %r24};
	fma.rn.f64 	%fd45, %fd20, %fd44, %fd43;
	mul.rn.f64 	%fd46, %fd41, %fd20;
	neg.f64 	%fd47, %fd46;
	fma.rn.f64 	%fd48, %fd41, %fd20, %fd47;
	fma.rn.f64 	%fd49, %fd41, %fd32, %fd48;
	fma.rn.f64 	%fd50, %fd45, %fd20, %fd49;
	mul.rn.f64 	%fd51, %fd38, %fd46;
	neg.f64 	%fd52, %fd51;
	fma.rn.f64 	%fd53, %fd38, %fd46, %fd52;
	fma.rn.f64 	%fd54, %fd38, %fd50, %fd53;
	fma.rn.f64 	%fd55, %fd40, %fd46, %fd54;
	add.f64 	%fd56, %fd51, %fd55;
	sub.f64 	%fd57, %fd51, %fd56;
	add.f64 	%fd58, %fd55, %fd57;
	add.f64 	%fd59, %fd20, %fd56;
	sub.f64 	%fd60, %fd20, %fd59;
	add.f64 	%fd61, %fd56, %fd60;
	add.f64 	%fd62, %fd58, %fd61;
	add.f64 	%fd63, %fd32, %fd62;
	add.f64 	%fd64, %fd59, %fd63;
	sub.f64 	%fd65, %fd59, %fd64;
	add.f64 	%fd66, %fd63, %fd65;
	xor.b32  	%r25, %r48, -2147483648;
	mov.b32 	%r26, 1127219200;
	mov.b64 	%fd67, {%r25, %r26};
	mov.b32 	%r27, -2147483648;
	mov.b64 	%fd68, {%r27, %r26};
	sub.f64 	%fd69, %fd67, %fd68;
	fma.rn.f64 	%fd70, %fd69, 0d3FE62E42FEFA39EF, %fd64;
	fma.rn.f64 	%fd71, %fd69, 0dBFE62E42FEFA39EF, %fd70;
	sub.f64 	%fd72, %fd71, %fd64;
	sub.f64 	%fd73, %fd66, %fd72;
	fma.rn.f64 	%fd74, %fd69, 0d3C7ABC9E3B39803F, %fd73;
	add.f64 	%fd75, %fd70, %fd74;
	sub.f64 	%fd76, %fd70, %fd75;
	add.f64 	%fd77, %fd74, %fd76;
	mov.f64 	%fd78, 0d4000000000000000;
	{
	.reg .b32 %temp; 
	mov.b64 	{%temp, %r28}, %fd78;
	}
	{
	.reg .b32 %temp; 
	mov.b64 	{%r29, %temp}, %fd78;
	}
	shl.b32 	%r30, %r28, 1;
	setp.gt.u32 	%p3, %r30, -33554433;
	and.b32  	%r31, %r28, -15728641;
	selp.b32 	%r32, %r31, %r28, %p3;
	mov.b64 	%fd79, {%r29, %r32};
	mul.rn.f64 	%fd80, %fd75, %fd79;
	neg.f64 	%fd81, %fd80;
	fma.rn.f64 	%fd82, %fd75, %fd79, %fd81;
	fma.rn.f64 	%fd83, %fd77, %fd79, %fd82;
	add.f64 	%fd4, %fd80, %fd83;
	sub.f64 	%fd84, %fd80, %fd4;
	add.f64 	%fd5, %fd83, %fd84;
	fma.rn.f64 	%fd85, %fd4, 0d3FF71547652B82FE, 0d4338000000000000;
	{
	.reg .b32 %temp; 
	mov.b64 	{%r13, %temp}, %fd85;
	}
	mov.f64 	%fd86, 0dC338000000000000;
	add.rn.f64 	%fd87, %fd85, %fd86;
	fma.rn.f64 	%fd88, %fd87, 0dBFE62E42FEFA39EF, %fd4;
	fma.rn.f64 	%fd89, %fd87, 0dBC7ABC9E3B39803F, %fd88;
	fma.rn.f64 	%fd90, %fd89, 0d3E5ADE1569CE2BDF, 0d3E928AF3FCA213EA;
	fma.rn.f64 	%fd91, %fd90, %fd89, 0d3EC71DEE62401315;
	fma.rn.f64 	%fd92, %fd91, %fd89, 0d3EFA01997C89EB71;
	fma.rn.f64 	%fd93, %fd92, %fd89, 0d3F2A01A014761F65;
	fma.rn.f64 	%fd94, %fd93, %fd89, 0d3F56C16C1852B7AF;
	fma.rn.f64 	%fd95, %fd94, %fd89, 0d3F81111111122322;
	fma.rn.f64 	%fd96, %fd95, %fd89, 0d3FA55555555502A1;
	fma.rn.f64 	%fd97, %fd96, %fd89, 0d3FC5555555555511;
	fma.rn.f64 	%fd98, %fd97, %fd89, 0d3FE000000000000B;
	fma.rn.f64 	%fd99, %fd98, %fd89, 0d3FF0000000000000;
	fma.rn.f64 	%fd100, %fd99, %fd89, 0d3FF0000000000000;
	{
	.reg .b32 %temp; 
	mov.b64 	{%r14, %temp}, %fd100;
	}
	{
	.reg .b32 %temp; 
	mov.b64 	{%temp, %r15}, %fd100;
	}
	shl.b32 	%r33, %r13, 20;
	add.s32 	%r34, %r33, %r15;
	mov.b64 	%fd108, {%r14, %r34};
	{
	.reg .b32 %temp; 
	mov.b64 	{%temp, %r35}, %fd4;
	}
	mov.b32 	%f2, %r35;
	abs.f32 	%f1, %f2;
	setp.lt.f32 	%p4, %f1, 0f4086232B;
	@%p4 bra 	$L__BB13_7;
	setp.lt.f64 	%p5, %fd4, 0d0000000000000000;
	add.f64 	%fd101, %fd4, 0d7FF0000000000000;
	selp.f64 	%fd108, 0d0000000000000000, %fd101, %p5;
	setp.geu.f32 	%p6, %f1, 0f40874800;
	@%p6 bra 	$L__BB13_7;
	shr.u32 	%r36, %r13, 31;
	add.s32 	%r37, %r13, %r36;
	shr.s32 	%r38, %r37, 1;
	shl.b32 	%r39, %r38, 20;
	add.s32 	%r40, %r15, %r39;
	mov.b64 	%fd102, {%r14, %r40};
	sub.s32 	%r41, %r13, %r38;
	shl.b32 	%r42, %r41, 20;
	add.s32 	%r43, %r42, 1072693248;
	mov.b32 	%r44, 0;
	mov.b64 	%fd103, {%r44, %r43};
	mul.f64 	%fd108, %fd103, %fd102;
$L__BB13_7:
	abs.f64 	%fd104, %fd108;
	setp.eq.f64 	%p7, %fd104, 0d7FF0000000000000;
	fma.rn.f64 	%fd105, %fd108, %fd5, %fd108;
	selp.f64 	%fd106, %fd108, %fd105, %p7;
	st.param.f64 	[func_retval0], %fd106;
	ret;

}


// ===== COMPILED SASS (sm_100) =====

	.target	sm_100

	.elftype	@"ET_EXEC"


//--------------------- .note.nv.tkinfo           --------------------------
	.section	.note.nv.tkinfo,"",@"SHT_NOTE"
	.sectionflags	@"SHF_NOTE_NV_TKINFO"
	.tkinfo
        /*0018*/ 	.word	0x00000002
        /*0030*/ 	.string	""
        /*0030*/ 	.string	"ptxas"
        /*0030*/ 	.string	"Cuda compilation tools, release 13.0, V13.0.88"
        /*0030*/ 	.string	"Build cuda_13.0.r13.0/compiler.36424714_0"
        /*0030*/ 	.string	"-arch sm_100 -m 64 "



//--------------------- .note.nv.cuinfo           --------------------------
	.section	.note.nv.cuinfo,"",@"SHT_NOTE"
	.sectionflags	@"SHF_NOTE_NV_CUINFO"
        /*0018*/ 	.short	0x0002
        /*001a*/ 	.short	0x0064
        /*001c*/ 	.short	0x0082
	.zero		2


//--------------------- .nv.info                  --------------------------
	.section	.nv.info,"",@"SHT_CUDA_INFO"
	.align	4


	//----- nvinfo : EIATTR_REGCOUNT
	.align		4
        /*0000*/ 	.byte	0x04, 0x2f
        /*0002*/ 	.short	(.L_26 - .L_25)
	.align		4
.L_25:
        /*0004*/ 	.word	index@(_Z9setCurandyP17curandStateXORWOW)
        /*0008*/ 	.word	0x0000001f


	//----- nvinfo : EIATTR_FRAME_SIZE
	.align		4
.L_26:
        /*000c*/ 	.byte	0x04, 0x11
        /*000e*/ 	.short	(.L_28 - .L_27)
	.align		4
.L_27:
        /*0010*/ 	.word	index@(_Z9setCurandyP17curandStateXORWOW)
        /*0014*/ 	.word	0x00000000


	//----- nvinfo : EIATTR_REGCOUNT
	.align		4
.L_28:
        /*0018*/ 	.byte	0x04, 0x2f
        /*001a*/ 	.short	(.L_30 - .L_29)
	.align		4
.L_29:
        /*001c*/ 	.word	index@(_Z10init_fieldPfS_ff)
        /*0020*/ 	.word	0x0000001a


	//----- nvinfo : EIATTR_FRAME_SIZE
	.align		4
.L_30:
        /*0024*/ 	.byte	0x04, 0x11
        /*0026*/ 	.short	(.L_32 - .L_31)
	.align		4
.L_31:
        /*0028*/ 	.word	index@($__internal_9_$__cuda_sm20_sqrt_rn_f32_slowpath)
        /*002c*/ 	.word	0x00000000


	//----- nvinfo : EIATTR_FRAME_SIZE
	.align		4
.L_32:
        /*0030*/ 	.byte	0x04, 0x11
        /*0032*/ 	.short	(.L_34 - .L_33)
	.align		4
.L_33:
        /*0034*/ 	.word	index@($__internal_8_$__cuda_sm20_dsqrt_rn_f64_mediumpath_v1)
        /*0038*/ 	.word	0x00000000


	//----- nvinfo : EIATTR_FRAME_SIZE
	.align		4
.L_34:
        /*003c*/ 	.byte	0x04, 0x11
        /*003e*/ 	.short	(.L_36 - .L_35)
	.align		4
.L_35:
        /*0040*/ 	.word	index@($__internal_7_$__cuda_sm20_div_rn_f64_full)
        /*0044*/ 	.word	0x00000000


	//----- nvinfo : EIATTR_FRAME_SIZE
	.align		4
.L_36:
        /*0048*/ 	.byte	0x04, 0x11
        /*004a*/ 	.short	(.L_38 - .L_37)
	.align		4
.L_37:
        /*004c*/ 	.word	index@(_Z10init_fieldPfS_ff)
        /*0050*/ 	.word	0x00000000


	//----- nvinfo : EIATTR_REGCOUNT
	.align		4
.L_38:
        /*0054*/ 	.byte	0x04, 0x2f
        /*0056*/ 	.short	(.L_40 - .L_39)
	.align		4
.L_39:
        /*0058*/ 	.word	index@(_Z6set_bcPf)
        /*005c*/ 	.word	0x00000012


	//----- nvinfo : EIATTR_FRAME_SIZE
	.align		4
.L_40:
        /*0060*/ 	.byte	0x04, 0x11
        /*0062*/ 	.short	(.L_42 - .L_41)
	.align		4
.L_41:
        /*0064*/ 	.word	index@(_Z6set_bcPf)
        /*0068*/ 	.word	0x00000000


	//----- nvinfo : EIATTR_REGCOUNT
	.align		4
.L_42:
        /*006c*/ 	.byte	0x04, 0x2f
        /*006e*/ 	.short	(.L_44 - .L_43)
	.align		4
.L_43:
        /*0070*/ 	.word	index@(_Z17calc_phase_term_1PfS_)
        /*0074*/ 	.word	0x00000013


	//----- nvinfo : EIATTR_FRAME_SIZE
	.align		4
.L_44:
        /*0078*/ 	.byte	0x04, 0x11
        /*007a*/ 	.short	(.L_46 - .L_45)
	.align		4
.L_45:
        /*007c*/ 	.word	index@($__internal_6_$__cuda_sm3x_div_rn_noftz_f32_slowpath)
        /*0080*/ 	.word	0x00000000


	//----- nvinfo : EIATTR_FRAME_SIZE
	.align		4
.L_46:
        /*0084*/ 	.byte	0x04, 0x11
        /*0086*/ 	.short	(.L_48 - .L_47)
	.align		4
.L_47:
        /*0088*/ 	.word	index@(_Z17calc_phase_term_1PfS_)
        /*008c*/ 	.word	0x00000000


	//----- nvinfo : EIATTR_REGCOUNT
	.align		4
.L_48:
        /*0090*/ 	.byte	0x04, 0x2f
        /*0092*/ 	.short	(.L_50 - .L_49)
	.align		4
.L_49:
        /*0094*/ 	.word	index@(_Z21calc_phase_term_1_tmpPfS_S_S_)
        /*0098*/ 	.word	0x00000015


	//----- nvinfo : EIATTR_FRAME_SIZE
	.align		4
.L_50:
        /*009c*/ 	.byte	0x04, 0x11
        /*009e*/ 	.short	(.L_52 - .L_51)
	.align		4
.L_51:
        /*00a0*/ 	.word	index@(_Z21calc_phase_term_1_tmpPfS_S_S_)
        /*00a4*/ 	.word	0x00000000


	//----- nvinfo : EIATTR_REGCOUNT
	.align		4
.L_52:
        /*00a8*/ 	.byte	0x04, 0x2f
        /*00aa*/ 	.short	(.L_54 - .L_53)
	.align		4
.L_53:
        /*00ac*/ 	.word	index@(_Z17calc_phase_term_2PfS_S_)
        /*00b0*/ 	.word	0x00000013


	//----- nvinfo : EIATTR_FRAME_SIZE
	.align		4
.L_54:
        /*00b4*/ 	.byte	0x04, 0x11
        /*00b6*/ 	.short	(.L_56 - .L_55)
	.align		4
.L_55:
        /*00b8*/ 	.word	index@($__internal_5_$__cuda_sm3x_div_rn_noftz_f32_slowpath)
        /*00bc*/ 	.word	0x00000000


	//----- nvinfo : EIATTR_FRAME_SIZE
	.align		4
.L_56:
        /*00c0*/ 	.byte	0x04, 0x11
        /*00c2*/ 	.short	(.L_58 - .L_57)
	.align		4
.L_57:
        /*00c4*/ 	.word	index@(_Z17calc_phase_term_2PfS_S_)
        /*00c8*/ 	.word	0x00000000


	//----- nvinfo : EIATTR_REGCOUNT
	.align		4
.L_58:
        /*00cc*/ 	.byte	0x04, 0x2f
        /*00ce*/ 	.short	(.L_60 - .L_59)
	.align		4
.L_59:
        /*00d0*/ 	.word	index@(_Z21calc_phase_term_2_tmpPfS_S_S_S_)
        /*00d4*/ 	.word	0x00000017


	//----- nvinfo : EIATTR_FRAME_SIZE
	.align		4
.L_60:
        /*00d8*/ 	.byte	0x04, 0x11
        /*00da*/ 	.short	(.L_62 - .L_61)
	.align		4
.L_61:
        /*00dc*/ 	.word	index@(_Z21calc_phase_term_2_tmpPfS_S_S_S_)
        /*00e0*/ 	.word	0x00000000


	//----- nvinfo : EIATTR_REGCOUNT
	.align		4
.L_62:
        /*00e4*/ 	.byte	0x04, 0x2f
        /*00e6*/ 	.short	(.L_64 - .L_63)
	.align		4
.L_63:
        /*00e8*/ 	.word	index@(_Z17calc_phase_term_3PfS_P17curandStateXORWOWS_)
        /*00ec*/ 	.word	0x00000020


	//----- nvinfo : EIATTR_FRAME_SIZE
	.align		4
.L_64:
        /*00f0*/ 	.byte	0x04, 0x11
        /*00f2*/ 	.short	(.L_66 - .L_65)
	.align		4
.L_65:
        /*00f4*/ 	.word	index@($__internal_4_$__cuda_sm20_sqrt_rn_f32_slowpath)
        /*00f8*/ 	.word	0x00000000


	//----- nvinfo : EIATTR_FRAME_SIZE
	.align		4
.L_66:
        /*00fc*/ 	.byte	0x04, 0x11
        /*00fe*/ 	.short	(.L_68 - .L_67)
	.align		4
.L_67:
        /*0100*/ 	.word	index@($__internal_3_$__cuda_sm20_div_rn_f64_full)
        /*0104*/ 	.word	0x00000000


	//----- nvinfo : EIATTR_FRAME_SIZE
	.align		4
.L_68:
        /*0108*/ 	.byte	0x04, 0x11
        /*010a*/ 	.short	(.L_70 - .L_69)
	.align		4
.L_69:
        /*010c*/ 	.word	index@(_Z17calc_phase_term_3PfS_P17curandStateXORWOWS_)
        /*0110*/ 	.word	0x00000000


	//----- nvinfo : EIATTR_REGCOUNT
	.align		4
.L_70:
        /*0114*/ 	.byte	0x04, 0x2f
        /*0116*/ 	.short	(.L_72 - .L_71)
	.align		4
.L_71:
        /*0118*/ 	.word	index@(_Z15calc_phase_funcPfS_S_S_)
        /*011c*/ 	.word	0x00000012


	//----- nvinfo : EIATTR_FRAME_SIZE
	.align		4
.L_72:
        /*0120*/ 	.byte	0x04, 0x11
        /*0122*/ 	.short	(.L_74 - .L_73)
	.align		4
.L_73:
        /*0124*/ 	.word	index@(_Z15calc_phase_funcPfS_S_S_)
        /*0128*/ 	.word	0x00000000


	//----- nvinfo : EIATTR_REGCOUNT
	.align		4
.L_74:
        /*012c*/ 	.byte	0x04, 0x2f
        /*012e*/ 	.short	(.L_76 - .L_75)
	.align		4
.L_75:
        /*0130*/ 	.word	index@(_Z15calc_next_phasePfS_S_)
        /*0134*/ 	.word	0x0000000e


	//----- nvinfo : EIATTR_FRAME_SIZE
	.align		4
.L_76:
        /*0138*/ 	.byte	0x04, 0x11
        /*013a*/ 	.short	(.L_78 - .L_77)
	.align		4
.L_77:
        /*013c*/ 	.word	index@(_Z15calc_next_phasePfS_S_)
        /*0140*/ 	.word	0x00000000


	//----- nvinfo : EIATTR_REGCOUNT
	.align		4
.L_78:
        /*0144*/ 	.byte	0x04, 0x2f
        /*0146*/ 	.short	(.L_80 - .L_79)
	.align		4
.L_79:
        /*0148*/ 	.word	index@(_Z11calc_next_TPfS_S_S_)
        /*014c*/ 	.word	0x00000020


	//----- nvinfo : EIATTR_FRAME_SIZE
	.align		4
.L_80:
        /*0150*/ 	.byte	0x04, 0x11
        /*0152*/ 	.short	(.L_82 - .L_81)
	.align		4
.L_81:
        /*0154*/ 	.word	index@($_Z11calc_next_TPfS_S_S_$__internal_accurate_pow)
        /*0158*/ 	.word	0x00000000


	//----- nvinfo : EIATTR_FRAME_SIZE
	.align		4
.L_82:
        /*015c*/ 	.byte	0x04, 0x11
        /*015e*/ 	.short	(.L_84 - .L_83)
	.align		4
.L_83:
        /*0160*/ 	.word	index@($__internal_2_$__cuda_sm20_div_rn_f64_full)
        /*0164*/ 	.word	0x00000000


	//----- nvinfo : EIATTR_FRAME_SIZE
	.align		4
.L_84:
        /*0168*/ 	.byte	0x04, 0x11
        /*016a*/ 	.short	(.L_86 - .L_85)
	.align		4
.L_85:
        /*016c*/ 	.word	index@(_Z11calc_next_TPfS_S_S_)
        /*0170*/ 	.word	0x00000000


	//----- nvinfo : EIATTR_REGCOUNT
	.align		4
.L_86:
        /*0174*/ 	.byte	0x04, 0x2f
        /*0176*/ 	.short	(.L_88 - .L_87)
	.align		4
.L_87:
        /*0178*/ 	.word	index@(_Z16calc_phase_nablaPfS_S_)
        /*017c*/ 	.word	0x00000012


	//----- nvinfo : EIATTR_FRAME_SIZE
	.align		4
.L_88:
        /*0180*/ 	.byte	0x04, 0x11
        /*0182*/ 	.short	(.L_90 - .L_89)
	.align		4
.L_89:
        /*0184*/ 	.word	index@($__internal_1_$__cuda_sm3x_div_rn_noftz_f32_slowpath)
        /*0188*/ 	.word	0x00000000


	//----- nvinfo : EIATTR_FRAME_SIZE
	.align		4
.L_90:
        /*018c*/ 	.byte	0x04, 0x11
        /*018e*/ 	.short	(.L_92 - .L_91)
	.align		4
.L_91:
        /*0190*/ 	.word	index@(_Z16calc_phase_nablaPfS_S_)
        /*0194*/ 	.word	0x00000000


	//----- nvinfo : EIATTR_REGCOUNT
	.align		4
.L_92:
        /*0198*/ 	.byte	0x04, 0x2f
        /*019a*/ 	.short	(.L_94 - .L_93)
	.align		4
.L_93:
        /*019c*/ 	.word	index@(_Z10calc_thetaPfS_S_)
        /*01a0*/ 	.word	0x00000014


	//----- nvinfo : EIATTR_FRAME_SIZE
	.align		4
.L_94:
        /*01a4*/ 	.byte	0x04, 0x11
        /*01a6*/ 	.short	(.L_96 - .L_95)
	.align		4
.L_95:
        /*01a8*/ 	.word	index@($__internal_0_$__cuda_sm3x_div_rn_noftz_f32_slowpath)
        /*01ac*/ 	.word	0x00000000


	//----- nvinfo : EIATTR_FRAME_SIZE
	.align		4
.L_96:
        /*01b0*/ 	.byte	0x04, 0x11
        /*01b2*/ 	.short	(.L_98 - .L_97)
	.align		4
.L_97:
        /*01b4*/ 	.word	index@(_Z10calc_thetaPfS_S_)
        /*01b8*/ 	.word	0x00000000


	//----- nvinfo : EIATTR_MIN_STACK_SIZE
	.align		4
.L_98:
        /*01bc*/ 	.byte	0x04, 0x12
        /*01be*/ 	.short	(.L_100 - .L_99)
	.align		4
.L_99:
        /*01c0*/ 	.word	index@(_Z10calc_thetaPfS_S_)
        /*01c4*/ 	.word	0x00000000


	//----- nvinfo : EIATTR_MIN_STACK_SIZE
	.align		4
.L_100:
        /*01c8*/ 	.byte	0x04, 0x12
        /*01ca*/ 	.short	(.L_102 - .L_101)
	.align		4
.L_101:
        /*01cc*/ 	.word	index@(_Z16calc_phase_nablaPfS_S_)
        /*01d0*/ 	.word	0x00000000


	//----- nvinfo : EIATTR_MIN_STACK_SIZE
	.align		4
.L_102:
        /*01d4*/ 	.byte	0x04, 0x12
        /*01d6*/ 	.short	(.L_104 - .L_103)
	.align		4
.L_103:
        /*01d8*/ 	.word	index@(_Z11calc_next_TPfS_S_S_)
        /*01dc*/ 	.word	0x00000000


	//----- nvinfo : EIATTR_MIN_STACK_SIZE
	.align		4
.L_104:
        /*01e0*/ 	.byte	0x04, 0x12
        /*01e2*/ 	.short	(.L_106 - .L_105)
	.align		4
.L_105:
        /*01e4*/ 	.word	index@(_Z15calc_next_phasePfS_S_)
        /*01e8*/ 	.word	0x00000000


	//----- nvinfo : EIATTR_MIN_STACK_SIZE
	.align		4
.L_106:
        /*01ec*/ 	.byte	0x04, 0x12
        /*01ee*/ 	.short	(.L_108 - .L_107)
	.align		4
.L_107:
        /*01f0*/ 	.word	index@(_Z15calc_phase_funcPfS_S_S_)
        /*01f4*/ 	.word	0x00000000


	//----- nvinfo : EIATTR_MIN_STACK_SIZE
	.align		4
.L_108:
        /*01f8*/ 	.byte	0x04, 0x12
        /*01fa*/ 	.short	(.L_110 - .L_109)
	.align		4
.L_109:
        /*01fc*/ 	.word	index@(_Z17calc_phase_term_3PfS_P17curandStateXORWOWS_)
        /*0200*/ 	.word	0x00000000


	//----- nvinfo : EIATTR_MIN_STACK_SIZE
	.align		4
.L_110:
        /*0204*/ 	.byte	0x04, 0x12
        /*0206*/ 	.short	(.L_112 - .L_111)
	.align		4
.L_111:
        /*0208*/ 	.word	index@(_Z21calc_phase_term_2_tmpPfS_S_S_S_)
        /*020c*/ 	.word	0x00000000


	//----- nvinfo : EIATTR_MIN_STACK_SIZE
	.align		4
.L_112:
        /*0210*/ 	.byte	0x04, 0x12
        /*0212*/ 	.short	(.L_114 - .L_113)
	.align		4
.L_113:
        /*0214*/ 	.word	index@(_Z17calc_phase_term_2PfS_S_)
        /*0218*/ 	.word	0x00000000


	//----- nvinfo : EIATTR_MIN_STACK_SIZE
	.align		4
.L_114:
        /*021c*/ 	.byte	0x04, 0x12
        /*021e*/ 	.short	(.L_116 - .L_115)
	.align		4
.L_115:
        /*0220*/ 	.word	index@(_Z21calc_phase_term_1_tmpPfS_S_S_)
        /*0224*/ 	.word	0x00000000


	//----- nvinfo : EIATTR_MIN_STACK_SIZE
	.align		4
.L_116:
        /*0228*/ 	.byte	0x04, 0x12
        /*022a*/ 	.short	(.L_118 - .L_117)
	.align		4
.L_117:
        /*022c*/ 	.word	index@(_Z17calc_phase_term_1PfS_)
        /*0230*/ 	.word	0x00000000


	//----- nvinfo : EIATTR_MIN_STACK_SIZE
	.align		4
.L_118:
        /*0234*/ 	.byte	0x04, 0x12
        /*0236*/ 	.short	(.L_120 - .L_119)
	.align		4
.L_119:
        /*0238*/ 	.word	index@(_Z6set_bcPf)
        /*023c*/ 	.word	0x00000000


	//----- nvinfo : EIATTR_MIN_STACK_SIZE
	.align		4
.L_120:
        /*0240*/ 	.byte	0x04, 0x12
        /*0242*/ 	.short	(.L_122 - .L_121)
	.align		4
.L_121:
        /*0244*/ 	.word	index@(_Z10init_fieldPfS_ff)
        /*0248*/ 	.word	0x00000000


	//----- nvinfo : EIATTR_MIN_STACK_SIZE
	.align		4
.L_122:
        /*024c*/ 	.byte	0x04, 0x12
        /*024e*/ 	.short	(.L_124 - .L_123)
	.align		4
.L_123:
        /*0250*/ 	.word	index@(_Z9setCurandyP17curandStateXORWOW)
        /*0254*/ 	.word	0x00000000
.L_124:


//--------------------- .nv.compat                --------------------------
	.section	.nv.compat,"",@"SHT_CUDA_COMPAT_INFO"
	.align	4
        /*0000*/ 	.byte	0x02, 0x09, 0x00, 0x00, 0x02, 0x02, 0x01, 0x00, 0x02, 0x05, 0x05, 0x00, 0x03, 0x07, 0x01, 0x01
        /*0010*/ 	.byte	0x02, 0x03, 0x00, 0x00, 0x02, 0x06, 0x01, 0x00, 0x04, 0x0b, 0x08, 0x00, 0x01, 0x00, 0x00, 0x00
        /*0020*/ 	.byte	0x00, 0x00, 0x00, 0x00


//--------------------- .nv.info._Z10calc_thetaPfS_S_ --------------------------
	.section	.nv.info._Z10calc_thetaPfS_S_,"",@"SHT_CUDA_INFO"
	.sectionflags	@""
	.align	4


	//----- nvinfo : EIATTR_CUDA_API_VERSION
	.align		4
        /*0000*/ 	.byte	0x04, 0x37
        /*0002*/ 	.short	(.L_126 - .L_125)
.L_125:
        /*0004*/ 	.word	0x00000082


	//----- nvinfo : EIATTR_KPARAM_INFO
	.align		4
.L_126:
        /*0008*/ 	.byte	0x04, 0x17
        /*000a*/ 	.short	(.L_128 - .L_127)
.L_127:
        /*000c*/ 	.word	0x00000000
        /*0010*/ 	.short	0x0002
        /*0012*/ 	.short	0x0010
        /*0014*/ 	.byte	0x00, 0xf5, 0x21, 0x00


	//----- nvinfo : EIATTR_KPARAM_INFO
	.align		4
.L_128:
        /*0018*/ 	.byte	0x04, 0x17
        /*001a*/ 	.short	(.L_130 - .L_129)
.L_129:
        /*001c*/ 	.word	0x00000000
        /*0020*/ 	.short	0x0001
        /*0022*/ 	.short	0x0008
        /*0024*/ 	.byte	0x00, 0xf5, 0x21, 0x00


	//----- nvinfo : EIATTR_KPARAM_INFO
	.align		4
.L_130:
        /*0028*/ 	.byte	0x04, 0x17
        /*002a*/ 	.short	(.L_132 - .L_131)
.L_131:
        /*002c*/ 	.word	0x00000000
        /*0030*/ 	.short	0x0000
        /*0032*/ 	.short	0x0000
        /*0034*/ 	.byte	0x00, 0xf5, 0x21, 0x00


	//----- nvinfo : EIATTR_SPARSE_MMA_MASK
	.align		4
.L_132:
        /*0038*/ 	.byte	0x03, 0x50
        /*003a*/ 	.short	0x0000


	//----- nvinfo : EIATTR_MAXREG_COUNT
	.align		4
        /*003c*/ 	.byte	0x03, 0x1b
        /*003e*/ 	.short	0x00ff


	//----- nvinfo : EIATTR_MERCURY_ISA_VERSION
	.align		4
        /*0040*/ 	.byte	0x03, 0x5f
        /*0042*/ 	.short	0x0101


	//----- nvinfo : EIATTR_VRC_CTA_INIT_COUNT
	.align		4
        /*0044*/ 	.byte	0x02, 0x4a
	.zero		1
	.zero		1


	//----- nvinfo : EIATTR_EXIT_INSTR_OFFSETS
	.align		4
        /*0048*/ 	.byte	0x04, 0x1c
        /*004a*/ 	.short	(.L_134 - .L_133)


	//   ....[0]....
.L_133:
        /*004c*/ 	.word	0x00000110


	//   ....[1]....
        /*0050*/ 	.word	0x00000470


	//----- nvinfo : EIATTR_CRS_STACK_SIZE
	.align		4
.L_134:
        /*0054*/ 	.byte	0x04, 0x1e
        /*0056*/ 	.short	(.L_136 - .L_135)
.L_135:
        /*0058*/ 	.word	0x00000000


	//----- nvinfo : EIATTR_CBANK_PARAM_SIZE
	.align		4
.L_136:
        /*005c*/ 	.byte	0x03, 0x19
        /*005e*/ 	.short	0x0018


	//----- nvinfo : EIATTR_PARAM_CBANK
	.align		4
        /*0060*/ 	.byte	0x04, 0x0a
        /*0062*/ 	.short	(.L_138 - .L_137)
	.align		4
.L_137:
        /*0064*/ 	.word	index@(.nv.constant0._Z10calc_thetaPfS_S_)
        /*0068*/ 	.short	0x0380
        /*006a*/ 	.short	0x0018


	//----- nvinfo : EIATTR_SW_WAR
	.align		4
.L_138:
        /*006c*/ 	.byte	0x04, 0x36
        /*006e*/ 	.short	(.L_140 - .L_139)
.L_139:
        /*0070*/ 	.word	0x00000008
.L_140:


//--------------------- .nv.info._Z16calc_phase_nablaPfS_S_ --------------------------
	.section	.nv.info._Z16calc_phase_nablaPfS_S_,"",@"SHT_CUDA_INFO"
	.sectionflags	@""
	.align	4


	//----- nvinfo : EIATTR_CUDA_API_VERSION
	.align		4
        /*0000*/ 	.byte	0x04, 0x37
        /*0002*/ 	.short	(.L_142 - .L_141)
.L_141:
        /*0004*/ 	.word	0x00000082


	//----- nvinfo : EIATTR_KPARAM_INFO
	.align		4
.L_142:
        /*0008*/ 	.byte	0x04, 0x17
        /*000a*/ 	.short	(.L_144 - .L_143)
.L_143:
        /*000c*/ 	.word	0x00000000
        /*0010*/ 	.short	0x0002
        /*0012*/ 	.short	0x0010
        /*0014*/ 	.byte	0x00, 0xf5, 0x21, 0x00


	//----- nvinfo : EIATTR_KPARAM_INFO
	.align		4
.L_144:
        /*0018*/ 	.byte	0x04, 0x17
        /*001a*/ 	.short	(.L_146 - .L_145)
.L_145:
        /*001c*/ 	.word	0x00000000
        /*0020*/ 	.short	0x0001
        /*0022*/ 	.short	0x0008
        /*0024*/ 	.byte	0x00, 0xf5, 0x21, 0x00


	//----- nvinfo : EIATTR_KPARAM_INFO
	.align		4
.L_146:
        /*0028*/ 	.byte	0x04, 0x17
        /*002a*/ 	.short	(.L_148 - .L_147)
.L_147:
        /*002c*/ 	.word	0x00000000
        /*0030*/ 	.short	0x0000
        /*0032*/ 	.short	0x0000
        /*0034*/ 	.byte	0x00, 0xf5, 0x21, 0x00


	//----- nvinfo : EIATTR_SPARSE_MMA_MASK
	.align		4
.L_148:
        /*0038*/ 	.byte	0x03, 0x50
        /*003a*/ 	.short	0x0000


	//----- nvinfo : EIATTR_MAXREG_COUNT
	.align		4
        /*003c*/ 	.byte	0x03, 0x1b
        /*003e*/ 	.short	0x00ff


	//----- nvinfo : EIATTR_MERCURY_ISA_VERSION
	.align		4
        /*0040*/ 	.byte	0x03, 0x5f
        /*0042*/ 	.short	0x0101


	//----- nvinfo : EIATTR_VRC_CTA_INIT_COUNT
	.align		4
        /*0044*/ 	.byte	0x02, 0x4a
	.zero		1
	.zero		1


	//----- nvinfo : EIATTR_EXIT_INSTR_OFFSETS
	.align		4
        /*0048*/ 	.byte	0x04, 0x1c
        /*004a*/ 	.short	(.L_150 - .L_149)


	//   ....[0]....
.L_149:
        /*004c*/ 	.word	0x00000110


	//   ....[1]....
        /*0050*/ 	.word	0x00000480


	//----- nvinfo : EIATTR_CRS_STACK_SIZE
	.align		4
.L_150:
        /*0054*/ 	.byte	0x04, 0x1e
        /*0056*/ 	.short	(.L_152 - .L_151)
.L_151:
        /*0058*/ 	.word	0x00000000


	//----- nvinfo : EIATTR_CBANK_PARAM_SIZE
	.align		4
.L_152:
        /*005c*/ 	.byte	0x03, 0x19
        /*005e*/ 	.short	0x0018


	//----- nvinfo : EIATTR_PARAM_CBANK
	.align		4
        /*0060*/ 	.byte	0x04, 0x0a
        /*0062*/ 	.short	(.L_154 - .L_153)
	.align		4
.L_153:
        /*0064*/ 	.word	index@(.nv.constant0._Z16calc_phase_nablaPfS_S_)
        /*0068*/ 	.short	0x0380
        /*006a*/ 	.short	0x0018


	//----- nvinfo : EIATTR_SW_WAR
	.align		4
.L_154:
        /*006c*/ 	.byte	0x04, 0x36
        /*006e*/ 	.short	(.L_156 - .L_155)
.L_155:
        /*0070*/ 	.word	0x00000008
.L_156:


//--------------------- .nv.info._Z11calc_next_TPfS_S_S_ --------------------------
	.section	.nv.info._Z11calc_next_TPfS_S_S_,"",@"SHT_CUDA_INFO"
	.sectionflags	@""
	.align	4


	//----- nvinfo : EIATTR_CUDA_API_VERSION
	.align		4
        /*0000*/ 	.byte	0x04, 0x37
        /*0002*/ 	.short	(.L_158 - .L_157)
.L_157:
        /*0004*/ 	.word	0x00000082


	//----- nvinfo : EIATTR_KPARAM_INFO
	.align		4
.L_158:
        /*0008*/ 	.byte	0x04, 0x17
        /*000a*/ 	.short	(.L_160 - .L_159)
.L_159:
        /*000c*/ 	.word	0x00000000
        /*0010*/ 	.short	0x0003
        /*0012*/ 	.short	0x0018
        /*0014*/ 	.byte	0x00, 0xf5, 0x21, 0x00


	//----- nvinfo : EIATTR_KPARAM_INFO
	.align		4
.L_160:
        /*0018*/ 	.byte	0x04, 0x17
        /*001a*/ 	.short	(.L_162 - .L_161)
.L_161:
        /*001c*/ 	.word	0x00000000
        /*0020*/ 	.short	0x0002
        /*0022*/ 	.short	0x0010
        /*0024*/ 	.byte	0x00, 0xf5, 0x21, 0x00


	//----- nvinfo : EIATTR_KPARAM_INFO
	.align		4
.L_162:
        /*0028*/ 	.byte	0x04, 0x17
        /*002a*/ 	.short	(.L_164 - .L_163)
.L_163:
        /*002c*/ 	.word	0x00000000
        /*0030*/ 	.short	0x0001
        /*0032*/ 	.short	0x0008
        /*0034*/ 	.byte	0x00, 0xf5, 0x21, 0x00


	//----- nvinfo : EIATTR_KPARAM_INFO
	.align		4
.L_164:
        /*0038*/ 	.byte	0x04, 0x17
        /*003a*/ 	.short	(.L_166 - .L_165)
.L_165:
        /*003c*/ 	.word	0x00000000
        /*0040*/ 	.short	0x0000
        /*0042*/ 	.short	0x0000
        /*0044*/ 	.byte	0x00, 0xf5, 0x21, 0x00


	//----- nvinfo : EIATTR_SPARSE_MMA_MASK
	.align		4
.L_166:
        /*0048*/ 	.byte	0x03, 0x50
        /*004a*/ 	.short	0x0000


	//----- nvinfo : EIATTR_MAXREG_COUNT
	.align		4
        /*004c*/ 	.byte	0x03, 0x1b
        /*004e*/ 	.short	0x00ff


	//----- nvinfo : EIATTR_MERCURY_ISA_VERSION
	.align		4
        /*0050*/ 	.byte	0x03, 0x5f
        /*0052*/ 	.short	0x0101


	//----- nvinfo : EIATTR_VRC_CTA_INIT_COUNT
	.align		4
        /*0054*/ 	.byte	0x02, 0x4a
	.zero		1
	.zero		1


	//----- nvinfo : EIATTR_EXIT_INSTR_OFFSETS
	.align		4
        /*0058*/ 	.byte	0x04, 0x1c
        /*005a*/ 	.short	(.L_168 - .L_167)


	//   ....[0]....
.L_167:
        /*005c*/ 	.word	0x00000110


	//   ....[1]....
        /*0060*/ 	.word	0x00000eb0


	//----- nvinfo : EIATTR_CRS_STACK_SIZE
	.align		4
.L_168:
        /*0064*/ 	.byte	0x04, 0x1e
        /*0066*/ 	.short	(.L_170 - .L_169)
.L_169:
        /*0068*/ 	.word	0x00000000


	//----- nvinfo : EIATTR_CBANK_PARAM_SIZE
	.align		4
.L_170:
        /*006c*/ 	.byte	0x03, 0x19
        /*006e*/ 	.short	0x0020


	//----- nvinfo : EIATTR_PARAM_CBANK
	.align		4
        /*0070*/ 	.byte	0x04, 0x0a
        /*0072*/ 	.short	(.L_172 - .L_171)
	.align		4
.L_171:
        /*0074*/ 	.word	index@(.nv.constant0._Z11calc_next_TPfS_S_S_)
        /*0078*/ 	.short	0x0380
        /*007a*/ 	.short	0x0020


	//----- nvinfo : EIATTR_SW_WAR
	.align		4
.L_172:
        /*007c*/ 	.byte	0x04, 0x36
        /*007e*/ 	.short	(.L_174 - .L_173)
.L_173:
        /*0080*/ 	.word	0x00000008
.L_174:


//--------------------- .nv.info._Z15calc_next_phasePfS_S_ --------------------------
	.section	.nv.info._Z15calc_next_phasePfS_S_,"",@"SHT_CUDA_INFO"
	.sectionflags	@""
	.align	4


	//----- nvinfo : EIATTR_CUDA_API_VERSION
	.align		4
        /*0000*/ 	.byte	0x04, 0x37
        /*0002*/ 	.short	(.L_176 - .L_175)
.L_175:
        /*0004*/ 	.word	0x00000082


	//----- nvinfo : EIATTR_KPARAM_INFO
	.align		4
.L_176:
        /*0008*/ 	.byte	0x04, 0x17
        /*000a*/ 	.short	(.L_178 - .L_177)
.L_177:
        /*000c*/ 	.word	0x00000000
        /*0010*/ 	.short	0x0002
        /*0012*/ 	.short	0x0010
        /*0014*/ 	.byte	0x00, 0xf5, 0x21, 0x00


	//----- nvinfo : EIATTR_KPARAM_INFO
	.align		4
.L_178:
        /*0018*/ 	.byte	0x04, 0x17
        /*001a*/ 	.short	(.L_180 - .L_179)
.L_179:
        /*001c*/ 	.word	0x00000000
        /*0020*/ 	.short	0x0001
        /*0022*/ 	.short	0x0008
        /*0024*/ 	.byte	0x00, 0xf5, 0x21, 0x00


	//----- nvinfo : EIATTR_KPARAM_INFO
	.align		4
.L_180:
        /*0028*/ 	.byte	0x04, 0x17
        /*002a*/ 	.short	(.L_182 - .L_181)
.L_181:
        /*002c*/ 	.word	0x00000000
        /*0030*/ 	.short	0x0000
        /*0032*/ 	.short	0x0000
        /*0034*/ 	.byte	0x00, 0xf5, 0x21, 0x00


	//----- nvinfo : EIATTR_SPARSE_MMA_MASK
	.align		4
.L_182:
        /*0038*/ 	.byte	0x03, 0x50
        /*003a*/ 	.short	0x0000


	//----- nvinfo : EIATTR_MAXREG_COUNT
	.align		4
        /*003c*/ 	.byte	0x03, 0x1b
        /*003e*/ 	.short	0x00ff


	//----- nvinfo : EIATTR_MERCURY_ISA_VERSION
	.align		4
        /*0040*/ 	.byte	0x03, 0x5f
        /*0042*/ 	.short	0x0101


	//----- nvinfo : EIATTR_VRC_CTA_INIT_COUNT
	.align		4
        /*0044*/ 	.byte	0x02, 0x4a
	.zero		1
	.zero		1


	//----- nvinfo : EIATTR_EXIT_INSTR_OFFSETS
	.align		4
        /*0048*/ 	.byte	0x04, 0x1c
        /*004a*/ 	.short	(.L_184 - .L_183)


	//   ....[0]....
.L_183:
        /*004c*/ 	.word	0x00000110


	//   ....[1]....
        /*0050*/ 	.word	0x000001f0


	//----- nvinfo : EIATTR_CBANK_PARAM_SIZE
	.align		4
.L_184:
        /*0054*/ 	.byte	0x03, 0x19
        /*0056*/ 	.short	0x0018


	//----- nvinfo : EIATTR_PARAM_CBANK
	.align		4
        /*0058*/ 	.byte	0x04, 0x0a
        /*005a*/ 	.short	(.L_186 - .L_185)
	.align		4
.L_185:
        /*005c*/ 	.word	index@(.nv.constant0._Z15calc_next_phasePfS_S_)
        /*0060*/ 	.short	0x0380
        /*0062*/ 	.short	0x0018


	//----- nvinfo : EIATTR_SW_WAR
	.align		4
.L_186:
        /*0064*/ 	.byte	0x04, 0x36
        /*0066*/ 	.short	(.L_188 - .L_187)
.L_187:
        /*0068*/ 	.word	0x00000008
.L_188:


//--------------------- .nv.info._Z15calc_phase_funcPfS_S_S_ --------------------------
	.section	.nv.info._Z15calc_phase_funcPfS_S_S_,"",@"SHT_CUDA_INFO"
	.sectionflags	@""
	.align	4


	//----- nvinfo : EIATTR_CUDA_API_VERSION
	.align		4
        /*0000*/ 	.byte	0x04, 0x37
        /*0002*/ 	.short	(.L_190 - .L_189)
.L_189:
        /*0004*/ 	.word	0x00000082


	//----- nvinfo : EIATTR_KPARAM_INFO
	.align		4
.L_190:
        /*0008*/ 	.byte	0x04, 0x17
        /*000a*/ 	.short	(.L_192 - .L_191)
.L_191:
        /*000c*/ 	.word	0x00000000
        /*0010*/ 	.short	0x0003
        /*0012*/ 	.short	0x0018
        /*0014*/ 	.byte	0x00, 0xf5, 0x21, 0x00


	//----- nvinfo : EIATTR_KPARAM_INFO
	.align		4
.L_192:
        /*0018*/ 	.byte	0x04, 0x17
        /*001a*/ 	.short	(.L_194 - .L_193)
.L_193:
        /*001c*/ 	.word	0x00000000
        /*0020*/ 	.short	0x0002
        /*0022*/ 	.short	0x0010
        /*0024*/ 	.byte	0x00, 0xf5, 0x21, 0x00


	//----- nvinfo : EIATTR_KPARAM_INFO
	.align		4
.L_194:
        /*0028*/ 	.byte	0x04, 0x17
        /*002a*/ 	.short	(.L_196 - .L_195)
.L_195:
        /*002c*/ 	.word	0x00000000
        /*0030*/ 	.short	0x0001
        /*0032*/ 	.short	0x0008
        /*0034*/ 	.byte	0x00, 0xf5, 0x21, 0x00


	//----- nvinfo : EIATTR_KPARAM_INFO
	.align		4
.L_196:
        /*0038*/ 	.byte	0x04, 0x17
        /*003a*/ 	.short	(.L_198 - .L_197)
.L_197:
        /*003c*/ 	.word	0x00000000
        /*0040*/ 	.short	0x0000
        /*0042*/ 	.short	0x0000
        /*0044*/ 	.byte	0x00, 0xf5, 0x21, 0x00


	//----- nvinfo : EIATTR_SPARSE_MMA_MASK
	.align		4
.L_198:
        /*0048*/ 	.byte	0x03, 0x50
        /*004a*/ 	.short	0x0000


	//----- nvinfo : EIATTR_MAXREG_COUNT
	.align		4
        /*004c*/ 	.byte	0x03, 0x1b
        /*004e*/ 	.short	0x00ff


	//----- nvinfo : EIATTR_MERCURY_ISA_VERSION
	.align		4
        /*0050*/ 	.byte	0x03, 0x5f
        /*0052*/ 	.short	0x0101


	//----- nvinfo : EIATTR_VRC_CTA_INIT_COUNT
	.align		4
        /*0054*/ 	.byte	0x02, 0x4a
	.zero		1
	.zero		1


	//----- nvinfo : EIATTR_EXIT_INSTR_OFFSETS
	.align		4
        /*0058*/ 	.byte	0x04, 0x1c
        /*005a*/ 	.short	(.L_200 - .L_199)


	//   ....[0]....
.L_199:
        /*005c*/ 	.word	0x00000110


	//   ....[1]....
        /*0060*/ 	.word	0x00000240


	//----- nvinfo : EIATTR_CBANK_PARAM_SIZE
	.align		4
.L_200:
        /*0064*/ 	.byte	0x03, 0x19
        /*0066*/ 	.short	0x0020


	//----- nvinfo : EIATTR_PARAM_CBANK
	.align		4
        /*0068*/ 	.byte	0x04, 0x0a
        /*006a*/ 	.short	(.L_202 - .L_201)
	.align		4
.L_201:
        /*006c*/ 	.word	index@(.nv.constant0._Z15calc_phase_funcPfS_S_S_)
        /*0070*/ 	.short	0x0380
        /*0072*/ 	.short	0x0020


	//----- nvinfo : EIATTR_SW_WAR
	.align		4
.L_202:
        /*0074*/ 	.byte	0x04, 0x36
        /*0076*/ 	.short	(.L_204 - .L_203)
.L_203:
        /*0078*/ 	.word	0x00000008
.L_204:


//--------------------- .nv.info._Z17calc_phase_term_3PfS_P17curandStateXORWOWS_ --------------------------
	.section	.nv.info._Z17calc_phase_term_3PfS_P17curandStateXORWOWS_,"",@"SHT_CUDA_INFO"
	.sectionflags	@""
	.align	4


	//----- nvinfo : EIATTR_CUDA_API_VERSION
	.align		4
        /*0000*/ 	.byte	0x04, 0x37
        /*0002*/ 	.short	(.L_206 - .L_205)
.L_205:
        /*0004*/ 	.word	0x00000082


	//----- nvinfo : EIATTR_KPARAM_INFO
	.align		4
.L_206:
        /*0008*/ 	.byte	0x04, 0x17
        /*000a*/ 	.short	(.L_208 - .L_207)
.L_207:
        /*000c*/ 	.word	0x00000000
        /*0010*/ 	.short	0x0003
        /*0012*/ 	.short	0x0018
        /*0014*/ 	.byte	0x00, 0xf5, 0x21, 0x00


	//----- nvinfo : EIATTR_KPARAM_INFO
	.align		4
.L_208:
        /*0018*/ 	.byte	0x04, 0x17
        /*001a*/ 	.short	(.L_210 - .L_209)
.L_209:
        /*001c*/ 	.word	0x00000000
        /*0020*/ 	.short	0x0002
        /*0022*/ 	.short	0x0010
        /*0024*/ 	.byte	0x00, 0xf5, 0x21, 0x00


	//----- nvinfo : EIATTR_KPARAM_INFO
	.align		4
.L_210:
        /*0028*/ 	.byte	0x04, 0x17
        /*002a*/ 	.short	(.L_212 - .L_211)
.L_211:
        /*002c*/ 	.word	0x00000000
        /*0030*/ 	.short	0x0001
        /*0032*/ 	.short	0x0008
        /*0034*/ 	.byte	0x00, 0xf5, 0x21, 0x00


	//----- nvinfo : EIATTR_KPARAM_INFO
	.align		4
.L_212:
        /*0038*/ 	.byte	0x04, 0x17
        /*003a*/ 	.short	(.L_214 - .L_213)
.L_213:
        /*003c*/ 	.word	0x00000000
        /*0040*/ 	.short	0x0000
        /*0042*/ 	.short	0x0000
        /*0044*/ 	.byte	0x00, 0xf5, 0x21, 0x00


	//----- nvinfo : EIATTR_SPARSE_MMA_MASK
	.align		4
.L_214:
        /*0048*/ 	.byte	0x03, 0x50
        /*004a*/ 	.short	0x0000


	//----- nvinfo : EIATTR_MAXREG_COUNT
	.align		4
        /*004c*/ 	.byte	0x03, 0x1b
        /*004e*/ 	.short	0x00ff


	//----- nvinfo : EIATTR_MERCURY_ISA_VERSION
	.align		4
        /*0050*/ 	.byte	0x03, 0x5f
        /*0052*/ 	.short	0x0101


	//----- nvinfo : EIATTR_VRC_CTA_INIT_COUNT
	.align		4
        /*0054*/ 	.byte	0x02, 0x4a
	.zero		1
	.zero		1


	//----- nvinfo : EIATTR_EXIT_INSTR_OFFSETS
	.align		4
        /*0058*/ 	.byte	0x04, 0x1c
        /*005a*/ 	.short	(.L_216 - .L_215)


	//   ....[0]....
.L_215:
        /*005c*/ 	.word	0x00000110


	//   ....[1]....
        /*0060*/ 	.word	0x00000c20


	//----- nvinfo : EIATTR_CRS_STACK_SIZE
	.align		4
.L_216:
        /*0064*/ 	.byte	0x04, 0x1e
        /*0066*/ 	.short	(.L_218 - .L_217)
.L_217:
        /*0068*/ 	.word	0x00000000


	//----- nvinfo : EIATTR_CBANK_PARAM_SIZE
	.align		4
.L_218:
        /*006c*/ 	.byte	0x03, 0x19
        /*006e*/ 	.short	0x0020


	//----- nvinfo : EIATTR_PARAM_CBANK
	.align		4
        /*0070*/ 	.byte	0x04, 0x0a
        /*0072*/ 	.short	(.L_220 - .L_219)
	.align		4
.L_219:
        /*0074*/ 	.word	index@(.nv.constant0._Z17calc_phase_term_3PfS_P17curandStateXORWOWS_)
        /*0078*/ 	.short	0x0380
        /*007a*/ 	.short	0x0020


	//----- nvinfo : EIATTR_SW_WAR
	.align		4
.L_220:
        /*007c*/ 	.byte	0x04, 0x36
        /*007e*/ 	.short	(.L_222 - .L_221)
.L_221:
        /*0080*/ 	.word	0x00000008
.L_222:


//--------------------- .nv.info._Z21calc_phase_term_2_tmpPfS_S_S_S_ --------------------------
	.section	.nv.info._Z21calc_phase_term_2_tmpPfS_S_S_S_,"",@"SHT_CUDA_INFO"
	.sectionflags	@""
	.align	4


	//----- nvinfo : EIATTR_CUDA_API_VERSION
	.align		4
        /*0000*/ 	.byte	0x04, 0x37
        /*0002*/ 	.short	(.L_224 - .L_223)
.L_223:
        /*0004*/ 	.word	0x00000082


	//----- nvinfo : EIATTR_KPARAM_INFO
	.align		4
.L_224:
        /*0008*/ 	.byte	0x04, 0x17
        /*000a*/ 	.short	(.L_226 - .L_225)
.L_225:
        /*000c*/ 	.word	0x00000000
        /*0010*/ 	.short	0x0004
        /*0012*/ 	.short	0x0020
        /*0014*/ 	.byte	0x00, 0xf5, 0x21, 0x00


	//----- nvinfo : EIATTR_KPARAM_INFO
	.align		4
.L_226:
        /*0018*/ 	.byte	0x04, 0x17
        /*001a*/ 	.short	(.L_228 - .L_227)
.L_227:
        /*001c*/ 	.word	0x00000000
        /*0020*/ 	.short	0x0003
        /*0022*/ 	.short	0x0018
        /*0024*/ 	.byte	0x00, 0xf5, 0x21, 0x00


	//----- nvinfo : EIATTR_KPARAM_INFO
	.align		4
.L_228:
        /*0028*/ 	.byte	0x04, 0x17
        /*002a*/ 	.short	(.L_230 - .L_229)
.L_229:
        /*002c*/ 	.word	0x00000000
        /*0030*/ 	.short	0x0002
        /*0032*/ 	.short	0x0010
        /*0034*/ 	.byte	0x00, 0xf5, 0x21, 0x00


	//----- nvinfo : EIATTR_KPARAM_INFO
	.align		4
.L_230:
        /*0038*/ 	.byte	0x04, 0x17
        /*003a*/ 	.short	(.L_232 - .L_231)
.L_231:
        /*003c*/ 	.word	0x00000000
        /*0040*/ 	.short	0x0001
        /*0042*/ 	.short	0x0008
        /*0044*/ 	.byte	0x00, 0xf5, 0x21, 0x00


	//----- nvinfo : EIATTR_KPARAM_INFO
	.align		4
.L_232:
        /*0048*/ 	.byte	0x04, 0x17
        /*004a*/ 	.short	(.L_234 - .L_233)
.L_233:
        /*004c*/ 	.word	0x00000000
        /*0050*/ 	.short	0x0000
        /*0052*/ 	.short	0x0000
        /*0054*/ 	.byte	0x00, 0xf5, 0x21, 0x00


	//----- nvinfo : EIATTR_SPARSE_MMA_MASK
	.align		4
.L_234:
        /*0058*/ 	.byte	0x03, 0x50
        /*005a*/ 	.short	0x0000


	//----- nvinfo : EIATTR_MAXREG_COUNT
	.align		4
        /*005c*/ 	.byte	0x03, 0x1b
        /*005e*/ 	.short	0x00ff


	//----- nvinfo : EIATTR_MERCURY_ISA_VERSION
	.align		4
        /*0060*/ 	.byte	0x03, 0x5f
        /*0062*/ 	.short	0x0101


	//----- nvinfo : EIATTR_VRC_CTA_INIT_COUNT
	.align		4
        /*0064*/ 	.byte	0x02, 0x4a
	.zero		1
	.zero		1


	//----- nvinfo : EIATTR_EXIT_INSTR_OFFSETS
	.align		4
        /*0068*/ 	.byte	0x04, 0x1c
        /*006a*/ 	.short	(.L_236 - .L_235)


	//   ....[0]....
.L_235:
        /*006c*/ 	.word	0x00000110


	//   ....[1]....
        /*0070*/ 	.word	0x00001250


	//----- nvinfo : EIATTR_CRS_STACK_SIZE
	.align		4
.L_236:
        /*0074*/ 	.byte	0x04, 0x1e
        /*0076*/ 	.short	(.L_238 - .L_237)
.L_237:
        /*0078*/ 	.word	0x00000000


	//----- nvinfo : EIATTR_CBANK_PARAM_SIZE
	.align		4
.L_238:
        /*007c*/ 	.byte	0x03, 0x19
        /*007e*/ 	.short	0x0028


	//----- nvinfo : EIATTR_PARAM_CBANK
	.align		4
        /*0080*/ 	.byte	0x04, 0x0a
        /*0082*/ 	.short	(.L_240 - .L_239)
	.align		4
.L_239:
        /*0084*/ 	.word	index@(.nv.constant0._Z21calc_phase_term_2_tmpPfS_S_S_S_)
        /*0088*/ 	.short	0x0380
        /*008a*/ 	.short	0x0028


	//----- nvinfo : EIATTR_SW_WAR
	.align		4
.L_240:
        /*008c*/ 	.byte	0x04, 0x36
        /*008e*/ 	.short	(.L_242 - .L_241)
.L_241:
        /*0090*/ 	.word	0x00000008
.L_242:


//--------------------- .nv.info._Z17calc_phase_term_2PfS_S_ --------------------------
	.section	.nv.info._Z17calc_phase_term_2PfS_S_,"",@"SHT_CUDA_INFO"
	.sectionflags	@""
	.align	4


	//----- nvinfo : EIATTR_CUDA_API_VERSION
	.align		4
        /*0000*/ 	.byte	0x04, 0x37
        /*0002*/ 	.short	(.L_244 - .L_243)
.L_243:
        /*0004*/ 	.word	0x00000082


	//----- nvinfo : EIATTR_KPARAM_INFO
	.align		4
.L_244:
        /*0008*/ 	.byte	0x04, 0x17
        /*000a*/ 	.short	(.L_246 - .L_245)
.L_245:
        /*000c*/ 	.word	0x00000000
        /*0010*/ 	.short	0x0002
        /*0012*/ 	.short	0x0010
        /*0014*/ 	.byte	0x00, 0xf5, 0x21, 0x00


	//----- nvinfo : EIATTR_KPARAM_INFO
	.align		4
.L_246:
        /*0018*/ 	.byte	0x04, 0x17
        /*001a*/ 	.short	(.L_248 - .L_247)
.L_247:
        /*001c*/ 	.word	0x00000000
        /*0020*/ 	.short	0x0001
        /*0022*/ 	.short	0x0008
        /*0024*/ 	.byte	0x00, 0xf5, 0x21, 0x00


	//----- nvinfo : EIATTR_KPARAM_INFO
	.align		4
.L_248:
        /*0028*/ 	.byte	0x04, 0x17
        /*002a*/ 	.short	(.L_250 - .L_249)
.L_249:
        /*002c*/ 	.word	0x00000000
        /*0030*/ 	.short	0x0000
        /*0032*/ 	.short	0x0000
        /*0034*/ 	.byte	0x00, 0xf5, 0x21, 0x00


	//----- nvinfo : EIATTR_SPARSE_MMA_MASK
	.align		4
.L_250:
        /*0038*/ 	.byte	0x03, 0x50
        /*003a*/ 	.short	0x0000


	//----- nvinfo : EIATTR_MAXREG_COUNT
	.align		4
        /*003c*/ 	.byte	0x03, 0x1b
        /*003e*/ 	.short	0x00ff


	//----- nvinfo : EIATTR_MERCURY_ISA_VERSION
	.align		4
        /*0040*/ 	.byte	0x03, 0x5f
        /*0042*/ 	.short	0x0101


	//----- nvinfo : EIATTR_VRC_CTA_INIT_COUNT
	.align		4
        /*0044*/ 	.byte	0x02, 0x4a
	.zero		1
	.zero		1


	//----- nvinfo : EIATTR_EXIT_INSTR_OFFSETS
	.align		4
        /*0048*/ 	.byte	0x04, 0x1c
        /*004a*/ 	.short	(.L_252 - .L_251)


	//   ....[0]....
.L_251:
        /*004c*/ 	.word	0x00000110


	//   ....[1]....
        /*0050*/ 	.word	0x00000410


	//----- nvinfo : EIATTR_CRS_STACK_SIZE
	.align		4
.L_252:
        /*0054*/ 	.byte	0x04, 0x1e
        /*0056*/ 	.short	(.L_254 - .L_253)
.L_253:
        /*0058*/ 	.word	0x00000000


	//----- nvinfo : EIATTR_CBANK_PARAM_SIZE
	.align		4
.L_254:
        /*005c*/ 	.byte	0x03, 0x19
        /*005e*/ 	.short	0x0018


	//----- nvinfo : EIATTR_PARAM_CBANK
	.align		4
        /*0060*/ 	.byte	0x04, 0x0a
        /*0062*/ 	.short	(.L_256 - .L_255)
	.align		4
.L_255:
        /*0064*/ 	.word	index@(.nv.constant0._Z17calc_phase_term_2PfS_S_)
        /*0068*/ 	.short	0x0380
        /*006a*/ 	.short	0x0018


	//----- nvinfo : EIATTR_SW_WAR
	.align		4
.L_256:
        /*006c*/ 	.byte	0x04, 0x36
        /*006e*/ 	.short	(.L_258 - .L_257)
.L_257:
        /*0070*/ 	.word	0x00000008
.L_258:


//--------------------- .nv.info._Z21calc_phase_term_1_tmpPfS_S_S_ --------------------------
	.section	.nv.info._Z21calc_phase_term_1_tmpPfS_S_S_,"",@"SHT_CUDA_INFO"
	.sectionflags	@""
	.align	4


	//----- nvinfo : EIATTR_CUDA_API_VERSION
	.align		4
        /*0000*/ 	.byte	0x04, 0x37
        /*0002*/ 	.short	(.L_260 - .L_259)
.L_259:
        /*0004*/ 	.word	0x00000082


	//----- nvinfo : EIATTR_KPARAM_INFO
	.align		4
.L_260:
        /*0008*/ 	.byte	0x04, 0x17
        /*000a*/ 	.short	(.L_262 - .L_261)
.L_261:
        /*000c*/ 	.word	0x00000000
        /*0010*/ 	.short	0x0003
        /*0012*/ 	.short	0x0018
        /*0014*/ 	.byte	0x00, 0xf5, 0x21, 0x00


	//----- nvinfo : EIATTR_KPARAM_INFO
	.align		4
.L_262:
        /*0018*/ 	.byte	0x04, 0x17
        /*001a*/ 	.short	(.L_264 - .L_263)
.L_263:
        /*001c*/ 	.word	0x00000000
        /*0020*/ 	.short	0x0002
        /*0022*/ 	.short	0x0010
        /*0024*/ 	.byte	0x00, 0xf5, 0x21, 0x00


	//----- nvinfo : EIATTR_KPARAM_INFO
	.align		4
.L_264:
        /*0028*/ 	.byte	0x04, 0x17
        /*002a*/ 	.short	(.L_266 - .L_265)
.L_265:
        /*002c*/ 	.word	0x00000000
        /*0030*/ 	.short	0x0001
        /*0032*/ 	.short	0x0008
        /*0034*/ 	.byte	0x00, 0xf5, 0x21, 0x00


	//----- nvinfo : EIATTR_KPARAM_INFO
	.align		4
.L_266:
        /*0038*/ 	.byte	0x04, 0x17
        /*003a*/ 	.short	(.L_268 - .L_267)
.L_267:
        /*003c*/ 	.word	0x00000000
        /*0040*/ 	.short	0x0000
        /*0042*/ 	.short	0x0000
        /*0044*/ 	.byte	0x00, 0xf5, 0x21, 0x00


	//----- nvinfo : EIATTR_SPARSE_MMA_MASK
	.align		4
.L_268:
        /*0048*/ 	.byte	0x03, 0x50
        /*004a*/ 	.short	0x0000


	//----- nvinfo : EIATTR_MAXREG_COUNT
	.align		4
        /*004c*/ 	.byte	0x03, 0x1b
        /*004e*/ 	.short	0x00ff


	//----- nvinfo : EIATTR_MERCURY_ISA_VERSION
	.align		4
        /*0050*/ 	.byte	0x03, 0x5f
        /*0052*/ 	.short	0x0101


	//----- nvinfo : EIATTR_VRC_CTA_INIT_COUNT
	.align		4
        /*0054*/ 	.byte	0x02, 0x4a
	.zero		1
	.zero		1


	//----- nvinfo : EIATTR_EXIT_INSTR_OFFSETS
	.align		4
        /*0058*/ 	.byte	0x04, 0x1c
        /*005a*/ 	.short	(.L_270 - .L_269)


	//   ....[0]....
.L_269:
        /*005c*/ 	.word	0x00000110


	//   ....[1]....
        /*0060*/ 	.word	0x00000aa0


	//----- nvinfo : EIATTR_CRS_STACK_SIZE
	.align		4
.L_270:
        /*0064*/ 	.byte	0x04, 0x1e
        /*0066*/ 	.short	(.L_272 - .L_271)
.L_271:
        /*0068*/ 	.word	0x00000000


	//----- nvinfo : EIATTR_CBANK_PARAM_SIZE
	.align		4
.L_272:
        /*006c*/ 	.byte	0x03, 0x19
        /*006e*/ 	.short	0x0020


	//----- nvinfo : EIATTR_PARAM_CBANK
	.align		4
        /*0070*/ 	.byte	0x04, 0x0a
        /*0072*/ 	.short	(.L_274 - .L_273)
	.align		4
.L_273:
        /*0074*/ 	.word	index@(.nv.constant0._Z21calc_phase_term_1_tmpPfS_S_S_)
        /*0078*/ 	.short	0x0380
        /*007a*/ 	.short	0x0020


	//----- nvinfo : EIATTR_SW_WAR
	.align		4
.L_274:
        /*007c*/ 	.byte	0x04, 0x36
        /*007e*/ 	.short	(.L_276 - .L_275)
.L_275:
        /*0080*/ 	.word	0x00000008
.L_276:


//--------------------- .nv.info._Z17calc_phase_term_1PfS_ --------------------------
	.section	.nv.info._Z17calc_phase_term_1PfS_,"",@"SHT_CUDA_INFO"
	.sectionflags	@""
	.align	4


	//----- nvinfo : EIATTR_CUDA_API_VERSION
	.align		4
        /*0000*/ 	.byte	0x04, 0x37
        /*0002*/ 	.short	(.L_278 - .L_277)
.L_277:
        /*0004*/ 	.word	0x00000082


	//----- nvinfo : EIATTR_KPARAM_INFO
	.align		4
.L_278:
        /*0008*/ 	.byte	0x04, 0x17
        /*000a*/ 	.short	(.L_280 - .L_279)
.L_279:
        /*000c*/ 	.word	0x00000000
        /*0010*/ 	.short	0x0001
        /*0012*/ 	.short	0x0008
        /*0014*/ 	.byte	0x00, 0xf5, 0x21, 0x00


	//----- nvinfo : EIATTR_KPARAM_INFO
	.align		4
.L_280:
        /*0018*/ 	.byte	0x04, 0x17
        /*001a*/ 	.short	(.L_282 - .L_281)
.L_281:
        /*001c*/ 	.word	0x00000000
        /*0020*/ 	.short	0x0000
        /*0022*/ 	.short	0x0000
        /*0024*/ 	.byte	0x00, 0xf5, 0x21, 0x00


	//----- nvinfo : EIATTR_SPARSE_MMA_MASK
	.align		4
.L_282:
        /*0028*/ 	.byte	0x03, 0x50
        /*002a*/ 	.short	0x0000


	//----- nvinfo : EIATTR_MAXREG_COUNT
	.align		4
        /*002c*/ 	.byte	0x03, 0x1b
        /*002e*/ 	.short	0x00ff


	//----- nvinfo : EIATTR_MERCURY_ISA_VERSION
	.align		4
        /*0030*/ 	.byte	0x03, 0x5f
        /*0032*/ 	.short	0x0101


	//----- nvinfo : EIATTR_VRC_CTA_INIT_COUNT
	.align		4
        /*0034*/ 	.byte	0x02, 0x4a
	.zero		1
	.zero		1


	//----- nvinfo : EIATTR_EXIT_INSTR_OFFSETS
	.align		4
        /*0038*/ 	.byte	0x04, 0x1c
        /*003a*/ 	.short	(.L_284 - .L_283)


	//   ....[0]....
.L_283:
        /*003c*/ 	.word	0x00000110


	//   ....[1]....
        /*0040*/ 	.word	0x00000400


	//----- nvinfo : EIATTR_CRS_STACK_SIZE
	.align		4
.L_284:
        /*0044*/ 	.byte	0x04, 0x1e
        /*0046*/ 	.short	(.L_286 - .L_285)
.L_285:
        /*0048*/ 	.word	0x00000000


	//----- nvinfo : EIATTR_CBANK_PARAM_SIZE
	.align		4
.L_286:
        /*004c*/ 	.byte	0x03, 0x19
        /*004e*/ 	.short	0x0010


	//----- nvinfo : EIATTR_PARAM_CBANK
	.align		4
        /*0050*/ 	.byte	0x04, 0x0a
        /*0052*/ 	.short	(.L_288 - .L_287)
	.align		4
.L_287:
        /*0054*/ 	.word	index@(.nv.constant0._Z17calc_phase_term_1PfS_)
        /*0058*/ 	.short	0x0380
        /*005a*/ 	.short	0x0010


	//----- nvinfo : EIATTR_SW_WAR
	.align		4
.L_288:
        /*005c*/ 	.byte	0x04, 0x36
        /*005e*/ 	.short	(.L_290 - .L_289)
.L_289:
        /*0060*/ 	.word	0x00000008
.L_290:


//--------------------- .nv.info._Z6set_bcPf      --------------------------
	.section	.nv.info._Z6set_bcPf,"",@"SHT_CUDA_INFO"
	.sectionflags	@""
	.align	4


	//----- nvinfo : EIATTR_CUDA_API_VERSION
	.align		4
        /*0000*/ 	.byte	0x04, 0x37
        /*0002*/ 	.short	(.L_292 - .L_291)
.L_291:
        /*0004*/ 	.word	0x00000082


	//----- nvinfo : EIATTR_KPARAM_INFO
	.align		4
.L_292:
        /*0008*/ 	.byte	0x04, 0x17
        /*000a*/ 	.short	(.L_294 - .L_293)
.L_293:
        /*000c*/ 	.word	0x00000000
        /*0010*/ 	.short	0x0000
        /*0012*/ 	.short	0x0000
        /*0014*/ 	.byte	0x00, 0xf5, 0x21, 0x00


	//----- nvinfo : EIATTR_SPARSE_MMA_MASK
	.align		4
.L_294:
        /*0018*/ 	.byte	0x03, 0x50
        /*001a*/ 	.short	0x0000


	//----- nvinfo : EIATTR_MAXREG_COUNT
	.align		4
        /*001c*/ 	.byte	0x03, 0x1b
        /*001e*/ 	.short	0x00ff


	//----- nvinfo : EIATTR_MERCURY_ISA_VERSION
	.align		4
        /*0020*/ 	.byte	0x03, 0x5f
        /*0022*/ 	.short	0x0101


	//----- nvinfo : EIATTR_VRC_CTA_INIT_COUNT
	.align		4
        /*0024*/ 	.byte	0x02, 0x4a
	.zero		1
	.zero		1


	//----- nvinfo : EIATTR_EXIT_INSTR_OFFSETS
	.align		4
        /*0028*/ 	.byte	0x04, 0x1c
        /*002a*/ 	.short	(.L_296 - .L_295)


	//   ....[0]....
.L_295:
        /*002c*/ 	.word	0x00000060


	//   ....[1]....
        /*0030*/ 	.word	0x00000160


	//----- nvinfo : EIATTR_CBANK_PARAM_SIZE
	.align		4
.L_296:
        /*0034*/ 	.byte	0x03, 0x19
        /*0036*/ 	.short	0x0008


	//----- nvinfo : EIATTR_PARAM_CBANK
	.align		4
        /*0038*/ 	.byte	0x04, 0x0a
        /*003a*/ 	.short	(.L_298 - .L_297)
	.align		4
.L_297:
        /*003c*/ 	.word	index@(.nv.constant0._Z6set_bcPf)
        /*0040*/ 	.short	0x0380
        /*0042*/ 	.short	0x0008


	//----- nvinfo : EIATTR_SW_WAR
	.align		4
.L_298:
        /*0044*/ 	.byte	0x04, 0x36
        /*0046*/ 	.short	(.L_300 - .L_299)
.L_299:
        /*0048*/ 	.word	0x00000008
.L_300:


//--------------------- .nv.info._Z10init_fieldPfS_ff --------------------------
	.section	.nv.info._Z10init_fieldPfS_ff,"",@"SHT_CUDA_INFO"
	.sectionflags	@""
	.align	4


	//----- nvinfo : EIATTR_CUDA_API_VERSION
	.align		4
        /*0000*/ 	.byte	0x04, 0x37
        /*0002*/ 	.short	(.L_302 - .L_301)
.L_301:
        /*0004*/ 	.word	0x00000082


	//----- nvinfo : EIATTR_KPARAM_INFO
	.align		4
.L_302:
        /*0008*/ 	.byte	0x04, 0x17
        /*000a*/ 	.short	(.L_304 - .L_303)
.L_303:
        /*000c*/ 	.word	0x00000000
        /*0010*/ 	.short	0x0003
        /*0012*/ 	.short	0x0014
        /*0014*/ 	.byte	0x00, 0xf0, 0x11, 0x00


	//----- nvinfo : EIATTR_KPARAM_INFO
	.align		4
.L_304:
        /*0018*/ 	.byte	0x04, 0x17
        /*001a*/ 	.short	(.L_306 - .L_305)
.L_305:
        /*001c*/ 	.word	0x00000000
        /*0020*/ 	.short	0x0002
        /*0022*/ 	.short	0x0010
        /*0024*/ 	.byte	0x00, 0xf0, 0x11, 0x00


	//----- nvinfo : EIATTR_KPARAM_INFO
	.align		4
.L_306:
        /*0028*/ 	.byte	0x04, 0x17
        /*002a*/ 	.short	(.L_308 - .L_307)
.L_307:
        /*002c*/ 	.word	0x00000000
        /*0030*/ 	.short	0x0001
        /*0032*/ 	.short	0x0008
        /*0034*/ 	.byte	0x00, 0xf5, 0x21, 0x00


	//----- nvinfo : EIATTR_KPARAM_INFO
	.align		4
.L_308:
        /*0038*/ 	.byte	0x04, 0x17
        /*003a*/ 	.short	(.L_310 - .L_309)
.L_309:
        /*003c*/ 	.word	0x00000000
        /*0040*/ 	.short	0x0000
        /*0042*/ 	.short	0x0000
        /*0044*/ 	.byte	0x00, 0xf5, 0x21, 0x00


	//----- nvinfo : EIATTR_SPARSE_MMA_MASK
	.align		4
.L_310:
        /*0048*/ 	.byte	0x03, 0x50
        /*004a*/ 	.short	0x0000


	//----- nvinfo : EIATTR_MAXREG_COUNT
	.align		4
        /*004c*/ 	.byte	0x03, 0x1b
        /*004e*/ 	.short	0x00ff


	//----- nvinfo : EIATTR_MERCURY_ISA_VERSION
	.align		4
        /*0050*/ 	.byte	0x03, 0x5f
        /*0052*/ 	.short	0x0101


	//----- nvinfo : EIATTR_VRC_CTA_INIT_COUNT
	.align		4
        /*0054*/ 	.byte	0x02, 0x4a
	.zero		1
	.zero		1


	//----- nvinfo : EIATTR_EXIT_INSTR_OFFSETS
	.align		4
        /*0058*/ 	.byte	0x04, 0x1c
        /*005a*/ 	.short	(.L_312 - .L_311)


	//   ....[0]....
.L_311:
        /*005c*/ 	.word	0x00000110


	//   ....[1]....
        /*0060*/ 	.word	0x00000cf0


	//----- nvinfo : EIATTR_CRS_STACK_SIZE
	.align		4
.L_312:
        /*0064*/ 	.byte	0x04, 0x1e
        /*0066*/ 	.short	(.L_314 - .L_313)
.L_313:
        /*0068*/ 	.word	0x00000000


	//----- nvinfo : EIATTR_CBANK_PARAM_SIZE
	.align		4
.L_314:
        /*006c*/ 	.byte	0x03, 0x19
        /*006e*/ 	.short	0x0018


	//----- nvinfo : EIATTR_PARAM_CBANK
	.align		4
        /*0070*/ 	.byte	0x04, 0x0a
        /*0072*/ 	.short	(.L_316 - .L_315)
	.align		4
.L_315:
        /*0074*/ 	.word	index@(.nv.constant0._Z10init_fieldPfS_ff)
        /*0078*/ 	.short	0x0380
        /*007a*/ 	.short	0x0018


	//----- nvinfo : EIATTR_SW_WAR
	.align		4
.L_316:
        /*007c*/ 	.byte	0x04, 0x36
        /*007e*/ 	.short	(.L_318 - .L_317)
.L_317:
        /*0080*/ 	.word	0x00000008
.L_318:


//--------------------- .nv.info._Z9setCurandyP17curandStateXORWOW --------------------------
	.section	.nv.info._Z9setCurandyP17curandStateXORWOW,"",@"SHT_CUDA_INFO"
	.sectionflags	@""
	.align	4


	//----- nvinfo : EIATTR_CUDA_API_VERSION
	.align		4
        /*0000*/ 	.byte	0x04, 0x37
        /*0002*/ 	.short	(.L_320 - .L_319)
.L_319:
        /*0004*/ 	.word	0x00000082


	//----- nvinfo : EIATTR_KPARAM_INFO
	.align		4
.L_320:
        /*0008*/ 	.byte	0x04, 0x17
        /*000a*/ 	.short	(.L_322 - .L_321)
.L_321:
        /*000c*/ 	.word	0x00000000
        /*0010*/ 	.short	0x0001
        /*0012*/ 	.short	0x0008
        /*0014*/ 	.byte	0x00, 0xf5, 0x21, 0x00


	//----- nvinfo : EIATTR_KPARAM_INFO
	.align		4
.L_322:
        /*0018*/ 	.byte	0x04, 0x17
        /*001a*/ 	.short	(.L_324 - .L_323)
.L_323:
        /*001c*/ 	.word	0x00000000
        /*0020*/ 	.short	0x0000
        /*0022*/ 	.short	0x0000
        /*0024*/ 	.byte	0x00, 0xf0, 0x21, 0x00


	//----- nvinfo : EIATTR_SPARSE_MMA_MASK
	.align		4
.L_324:
        /*0028*/ 	.byte	0x03, 0x50
        /*002a*/ 	.short	0x0000


	//----- nvinfo : EIATTR_MAXREG_COUNT
	.align		4
        /*002c*/ 	.byte	0x03, 0x1b
        /*002e*/ 	.short	0x00ff


	//----- nvinfo : EIATTR_MERCURY_ISA_VERSION
	.align		4
        /*0030*/ 	.byte	0x03, 0x5f
        /*0032*/ 	.short	0x0101


	//----- nvinfo : EIATTR_VRC_CTA_INIT_COUNT
	.align		4
        /*0034*/ 	.byte	0x02, 0x4a
	.zero		1
	.zero		1


	//----- nvinfo : EIATTR_EXIT_INSTR_OFFSETS
	.align		4
        /*0038*/ 	.byte	0x04, 0x1c
        /*003a*/ 	.short	(.L_326 - .L_325)


	//   ....[0]....
.L_325:
        /*003c*/ 	.word	0x00000f40


	//----- nvinfo : EIATTR_CRS_STACK_SIZE
	.align		4
.L_326:
        /*0040*/ 	.byte	0x04, 0x1e
        /*0042*/ 	.short	(.L_328 - .L_327)
.L_327:
        /*0044*/ 	.word	0x00000000


	//----- nvinfo : EIATTR_CBANK_PARAM_SIZE
	.align		4
.L_328:
        /*0048*/ 	.byte	0x03, 0x19
        /*004a*/ 	.short	0x0010


	//----- nvinfo : EIATTR_PARAM_CBANK
	.align		4
        /*004c*/ 	.byte	0x04, 0x0a
        /*004e*/ 	.short	(.L_330 - .L_329)
	.align		4
.L_329:
        /*0050*/ 	.word	index@(.nv.constant0._Z9setCurandyP17curandStateXORWOW)
        /*0054*/ 	.short	0x0380
        /*0056*/ 	.short	0x0010


	//----- nvinfo : EIATTR_SW_WAR
	.align		4
.L_330:
        /*0058*/ 	.byte	0x04, 0x36
        /*005a*/ 	.short	(.L_332 - .L_331)
.L_331:
        /*005c*/ 	.word	0x00000008
.L_332:


//--------------------- .nv.callgraph             --------------------------
	.section	.nv.callgraph,"",@"SHT_CUDA_CALLGRAPH"
	.align	4
	.sectionentsize	8
	.align		4
        /*0000*/ 	.word	0x00000000
	.align		4
        /*0004*/ 	.word	0xffffffff
	.align		4
        /*0008*/ 	.word	0x00000000
	.align		4
        /*000c*/ 	.word	0xfffffffe
	.align		4
        /*0010*/ 	.word	0x00000000
	.align		4
        /*0014*/ 	.word	0xfffffffd
	.align		4
        /*0018*/ 	.word	0x00000000
	.align		4
        /*001c*/ 	.word	0xfffffffc


//--------------------- .nv.constant4             --------------------------
	.section	.nv.constant4,"a",@progbits
	.align	8
	.align		8
.nv.constant4:
        /*0000*/ 	.dword	precalc_xorwow_matrix
	.align		8
        /*0008*/ 	.dword	precalc_xorwow_offset_matrix
	.align		8
        /*0010*/ 	.dword	mrg32k3aM1
	.align		8
        /*0018*/ 	.dword	mrg32k3aM2
	.align		8
        /*0020*/ 	.dword	mrg32k3aM1SubSeq
	.align		8
        /*0028*/ 	.dword	mrg32k3aM2SubSeq
	.align		8
        /*0030*/ 	.dword	mrg32k3aM1Seq
	.align		8
        /*0038*/ 	.dword	mrg32k3aM2Seq
	.align		8
        /*0040*/ 	.dword	d_field_size
	.align		8
        /*0048*/ 	.dword	d_dx
	.align		8
        /*0050*/ 	.dword	d_a
	.align		8
        /*0058*/ 	.dword	d_xi
	.align		8
        /*0060*/ 	.dword	d_k
	.align		8
        /*0068*/ 	.dword	d_theta_0
	.align		8
        /*0070*/ 	.dword	d_a_bar
	.align		8
        /*0078*/ 	.dword	d_W
	.align		8
        /*0080*/ 	.dword	d_Tm
	.align		8
        /*0088*/ 	.dword	d_L
	.align		8
        /*0090*/ 	.dword	d_chi
	.align		8
        /*0098*/ 	.dword	d_M_phi
	.align		8
        /*00a0*/ 	.dword	d_dt
	.align		8
        /*00a8*/ 	.dword	d_c
	.align		8
        /*00b0*/ 	.dword	d_kappa
	.align		8
        /*00b8*/ 	.dword	__cudart_i2opi_f


//--------------------- .nv.constant3             --------------------------
	.section	.nv.constant3,"a",@progbits
	.align	8
.nv.constant3:
	.type		__cr_lgamma_table,@object
	.size		__cr_lgamma_table,(.L_8 - __cr_lgamma_table)
__cr_lgamma_table:
        /*0000*/ 	.byte	0x00, 0x00, 0x00, 0x00, 0x00, 0x00, 0x00, 0x00, 0x00, 0x00, 0x00, 0x00, 0x00, 0x00, 0x00, 0x00
        /*0010*/ 	.byte	0xef, 0x39, 0xfa, 0xfe, 0x42, 0x2e, 0xe6, 0x3f, 0x02, 0x20, 0x2a, 0xfa, 0x0b, 0xab, 0xfc, 0x3f
        /*0020*/ 	.byte	0xf9, 0x2c, 0x92, 0x7c, 0xa7, 0x6c, 0x09, 0x40, 0xc9, 0x79, 0x44, 0x3c, 0x64, 0x26, 0x13, 0x40
        /*0030*/ 	.byte	0xca, 0x01, 0xcf, 0x3a, 0x27, 0x51, 0x1a, 0x40, 0x30, 0xcc, 0x2d, 0xf3, 0xe1, 0x0c, 0x21, 0x40
        /*0040*/ 	.byte	0x0d, 0xb7, 0xfc, 0x82, 0x8e, 0x35, 0x25, 0x40
.L_8:


//--------------------- .text._Z10calc_thetaPfS_S_ --------------------------
	.section	.text._Z10calc_thetaPfS_S_,"ax",@progbits
	.align	128
        .global         _Z10calc_thetaPfS_S_
        .type           _Z10calc_thetaPfS_S_,@function
        .size           _Z10calc_thetaPfS_S_,(.L_x_148 - _Z10calc_thetaPfS_S_)
        .other          _Z10calc_thetaPfS_S_,@"STO_CUDA_ENTRY STV_DEFAULT"
_Z10calc_thetaPfS_S_:
.text._Z10calc_thetaPfS_S_:
[----:B------:R-:W-:Y:S08]  /*0000*/  LDC R1, c[0x0][0x37c] ;  /* 0x0000df00ff017b82 */ /* 0x000ff00000000800 */
[----:B------:R-:W0:Y:S01]  /*0010*/  LDC.64 R2, c[0x4][0x40] ;  /* 0x01001000ff027b82 */ /* 0x000e220000000a00 */
[----:B------:R-:W0:Y:S02]  /*0020*/  LDCU.64 UR4, c[0x0][0x358] ;  /* 0x00006b00ff0477ac */ /* 0x000e240008000a00 */
[----:B0-----:R-:W2:Y:S05]  /*0030*/  LDG.E R2, desc[UR4][R2.64] ;  /* 0x0000000402027981 */ /* 0x001eaa000c1e1900 */
[----:B------:R-:W0:Y:S01]  /*0040*/  S2UR UR6, SR_CTAID.X ;  /* 0x00000000000679c3 */ /* 0x000e220000002500 */
[----:B------:R-:W0:Y:S01]  /*0050*/  S2R R5, SR_TID.X ;  /* 0x0000000000057919 */ /* 0x000e220000002100 */
[----:B------:R-:W1:Y:S06]  /*0060*/  S2R R7, SR_TID.Y ;  /* 0x0000000000077919 */ /* 0x000e6c0000002200 */
[----:B------:R-:W0:Y:S08]  /*0070*/  LDC R0, c[0x0][0x360] ;  /* 0x0000d800ff007b82 */ /* 0x000e300000000800 */
[----:B------:R-:W1:Y:S08]  /*0080*/  S2UR UR7, SR_CTAID.Y ;  /* 0x00000000000779c3 */ /* 0x000e700000002600 */
[----:B------:R-:W1:Y:S01]  /*0090*/  LDC R6, c[0x0][0x364] ;  /* 0x0000d900ff067b82 */ /* 0x000e620000000800 */
[----:B0-----:R-:W-:-:S02]  /*00a0*/  IMAD R0, R0, UR6, R5 ;  /* 0x0000000600007c24 */ /* 0x001fc4000f8e0205 */
[----:B-1----:R-:W-:Y:S02]  /*00b0*/  IMAD R5, R6, UR7, R7 ;  /* 0x0000000706057c24 */ /* 0x002fe4000f8e0207 */
[----:B--2---:R-:W-:-:S05]  /*00c0*/  VIADD R4, R2, 0xffffffff ;  /* 0xffffffff02047836 */ /* 0x004fca0000000000 */
[----:B------:R-:W-:-:S04]  /*00d0*/  ISETP.GE.U32.AND P0, PT, R0, R4, PT ;  /* 0x000000040000720c */ /* 0x000fc80003f06070 */
[----:B------:R-:W-:-:S04]  /*00e0*/  ISETP.LT.OR P0, PT, R0, 0x1, P0 ;  /* 0x000000010000780c */ /* 0x000fc80000701670 */
[----:B------:R-:W-:-:S04]  /*00f0*/  ISETP.EQ.OR P0, PT, R5, RZ, P0 ;  /* 0x000000ff0500720c */ /* 0x000fc80000702670 */
[----:B------:R-:W-:-:S13]  /*0100*/  ISETP.GE.U32.OR P0, PT, R5, R4, P0 ;  /* 0x000000040500720c */ /* 0x000fda0000706470 */
[----:B------:R-:W-:Y:S05]  /*0110*/  @P0 EXIT ;  /* 0x000000000000094d */ /* 0x000fea0003800000 */
[----:B------:R-:W0:Y:S01]  /*0120*/  LDC.64 R6, c[0x0][0x388] ;  /* 0x0000e200ff067b82 */ /* 0x000e220000000a00 */
[----:B------:R-:W-:-:S07]  /*0130*/  IMAD R2, R5, R2, R0 ;  /* 0x0000000205027224 */ /* 0x000fce00078e0200 */
[----:B------:R-:W1:Y:S01]  /*0140*/  LDC.64 R8, c[0x0][0x380] ;  /* 0x0000e000ff087b82 */ /* 0x000e620000000a00 */
[----:B0-----:R-:W-:-:S05]  /*0150*/  IMAD.WIDE R6, R2, 0x4, R6 ;  /* 0x0000000402067825 */ /* 0x001fca00078e0206 */
[----:B------:R-:W2:Y:S01]  /*0160*/  LDG.E R4, desc[UR4][R6.64] ;  /* 0x0000000406047981 */ /* 0x000ea2000c1e1900 */
[----:B-1----:R-:W-:-:S05]  /*0170*/  IMAD.WIDE R8, R2, 0x4, R8 ;  /* 0x0000000402087825 */ /* 0x002fca00078e0208 */
[----:B------:R-:W2:Y:S01]  /*0180*/  LDG.E R5, desc[UR4][R8.64] ;  /* 0x0000000408057981 */ /* 0x000ea2000c1e1900 */
[----:B------:R-:W-:Y:S01]  /*0190*/  BSSY.RECONVERGENT B0, `(.L_x_0) ;  /* 0x000000f000007945 */ /* 0x000fe20003800200 */
[----:B--2---:R-:W-:-:S04]  /*01a0*/  FSETP.GT.AND P2, PT, |R4|, |R5|, PT ;  /* 0x400000050400720b */ /* 0x004fc80003f44200 */
[----:B------:R-:W-:-:S04]  /*01b0*/  FSEL R3, |R4|, |R5|, P2 ;  /* 0x4000000504037208 */ /* 0x000fc80001000200 */
[----:B------:R-:W0:Y:S01]  /*01c0*/  MUFU.RCP R10, R3 ;  /* 0x00000003000a7308 */ /* 0x000e220000001000 */
[----:B------:R-:W-:-:S07]  /*01d0*/  FSEL R0, |R5|, |R4|, P2 ;  /* 0x4000000405007208 */ /* 0x000fce0001000200 */
[----:B------:R-:W1:Y:S01]  /*01e0*/  FCHK P0, R0, R3 ;  /* 0x0000000300007302 */ /* 0x000e620000000000 */
[----:B0-----:R-:W-:-:S04]  /*01f0*/  FFMA R11, -R3, R10, 1 ;  /* 0x3f800000030b7423 */ /* 0x001fc8000000010a */
[----:B------:R-:W-:-:S04]  /*0200*/  FFMA R11, R10, R11, R10 ;  /* 0x0000000b0a0b7223 */ /* 0x000fc8000000000a */
[----:B------:R-:W-:-:S04]  /*0210*/  FFMA R10, R0, R11, RZ ;  /* 0x0000000b000a7223 */ /* 0x000fc800000000ff */
[----:B------:R-:W-:-:S04]  /*0220*/  FFMA R12, -R3, R10, R0 ;  /* 0x0000000a030c7223 */ /* 0x000fc80000000100 */
[----:B------:R-:W-:Y:S01]  /*0230*/  FFMA R10, R11, R12, R10 ;  /* 0x0000000c0b0a7223 */ /* 0x000fe2000000000a */
[----:B-1----:R-:W-:Y:S06]  /*0240*/  @!P0 BRA `(.L_x_1) ;  /* 0x00000000000c8947 */ /* 0x002fec0003800000 */
[----:B------:R-:W-:-:S07]  /*0250*/  MOV R6, 0x270 ;  /* 0x0000027000067802 */ /* 0x000fce0000000f00 */
[----:B------:R-:W-:Y:S05]  /*0260*/  CALL.REL.NOINC `($__internal_0_$__cuda_sm3x_div_rn_noftz_f32_slowpath) ;  /* 0x0000000000847944 */ /* 0x000fea0003c00000 */
[----:B------:R-:W-:-:S07]  /*0270*/  IMAD.MOV.U32 R10, RZ, RZ, R0 ;  /* 0x000000ffff0a7224 */ /* 0x000fce00078e0000 */
.L_x_1:
[----:B------:R-:W-:Y:S05]  /*0280*/  BSYNC.RECONVERGENT B0 ;  /* 0x0000000000007941 */ /* 0x000fea0003800200 */
.L_x_0:
[----:B------:R-:W-:Y:S02]  /*0290*/  IMAD.MOV.U32 R7, RZ, RZ, 0x3b33710b ;  /* 0x3b33710bff077424 */ /* 0x000fe400078e00ff */
[----:B------:R-:W-:Y:S01]  /*02a0*/  FMUL R0, R10, R10 ;  /* 0x0000000a0a007220 */ /* 0x000fe20000400000 */
[----:B------:R-:W-:Y:S01]  /*02b0*/  IMAD.MOV.U32 R11, RZ, RZ, 0x3f6ee581 ;  /* 0x3f6ee581ff0b7424 */ /* 0x000fe200078e00ff */
[C---:B------:R-:W-:Y:S02]  /*02c0*/  ISETP.GE.AND P0, PT, R5.reuse, RZ, PT ;  /* 0x000000ff0500720c */ /* 0x040fe40003f06270 */
[----:B------:R-:W-:Y:S01]  /*02d0*/  FFMA R7, R0, R7, -0.015681877732276916504 ;  /* 0xbc80774800077423 */ /* 0x000fe20000000007 */
[----:B------:R-:W-:Y:S01]  /*02e0*/  FSETP.NEU.AND P3, PT, |R5|, |R4|, PT ;  /* 0x400000040500720b */ /* 0x000fe20003f6d200 */
[----:B------:R-:W-:Y:S01]  /*02f0*/  FADD R5, |R4|, |R5| ;  /* 0x4000000504057221 */ /* 0x000fe20000000200 */
[----:B------:R-:W-:Y:S01]  /*0300*/  FSETP.NEU.AND P1, PT, R3, RZ, PT ;  /* 0x000000ff0300720b */ /* 0x000fe20003f2d000 */
[----:B------:R-:W-:-:S04]  /*0310*/  FFMA R7, R0, R7, 0.042200751602649688721 ;  /* 0x3d2cdab200077423 */ /* 0x000fc80000000007 */
[----:B------:R-:W-:-:S04]  /*0320*/  FFMA R7, R0, R7, -0.074792981147766113281 ;  /* 0xbd992d1000077423 */ /* 0x000fc80000000007 */
[----:B------:R-:W-:-:S04]  /*0330*/  FFMA R7, R0, R7, 0.10640415549278259277 ;  /* 0x3dd9ea6c00077423 */ /* 0x000fc80000000007 */
[----:B------:R-:W-:-:S04]  /*0340*/  FFMA R7, R0, R7, -0.14207722246646881104 ;  /* 0xbe117cb100077423 */ /* 0x000fc80000000007 */
[----:B------:R-:W-:-:S04]  /*0350*/  FFMA R7, R0, R7, 0.19993925094604492188 ;  /* 0x3e4cbce000077423 */ /* 0x000fc80000000007 */
[----:B------:R-:W-:-:S04]  /*0360*/  FFMA R7, R0, R7, -0.33333197236061096191 ;  /* 0xbeaaaa7d00077423 */ /* 0x000fc80000000007 */
[----:B------:R-:W-:Y:S01]  /*0370*/  FMUL R7, R0, R7 ;  /* 0x0000000700077220 */ /* 0x000fe20000400000 */
[----:B------:R-:W-:-:S03]  /*0380*/  FSEL R0, R11, 1.8663789033889770508, P2 ;  /* 0x3feee5810b007808 */ /* 0x000fc60001000000 */
[----:B------:R-:W-:Y:S02]  /*0390*/  FFMA R10, R7, R10, R10 ;  /* 0x0000000a070a7223 */ /* 0x000fe4000000000a */
[----:B------:R-:W0:Y:S02]  /*03a0*/  LDC.64 R6, c[0x0][0x390] ;  /* 0x0000e400ff067b82 */ /* 0x000e240000000a00 */
[----:B------:R-:W-:-:S05]  /*03b0*/  FFMA R9, R11, 1.6832555532455444336, -R10 ;  /* 0x3fd774eb0b097823 */ /* 0x000fca000000080a */
[-C--:B------:R-:W-:Y:S02]  /*03c0*/  FSEL R11, R9, R10.reuse, P2 ;  /* 0x0000000a090b7208 */ /* 0x080fe40001000000 */
[----:B------:R-:W-:-:S05]  /*03d0*/  FSEL R9, R10, -R10, P2 ;  /* 0x8000000a0a097208 */ /* 0x000fca0001000000 */
[----:B------:R-:W-:Y:S01]  /*03e0*/  @!P0 FFMA R11, R0, 1.6832555532455444336, R9 ;  /* 0x3fd774eb000b8823 */ /* 0x000fe20000000009 */
[----:B------:R-:W-:-:S05]  /*03f0*/  IMAD.MOV.U32 R0, RZ, RZ, 0x4016cbe4 ;  /* 0x4016cbe4ff007424 */ /* 0x000fca00078e00ff */
[----:B------:R-:W-:Y:S02]  /*0400*/  @!P3 FSEL R11, R0, 0.78539818525314331055, !P0 ;  /* 0x3f490fdb000bb808 */ /* 0x000fe40004000000 */
[----:B------:R-:W-:Y:S02]  /*0410*/  @!P1 FSEL R11, RZ, 3.1415927410125732422, P0 ;  /* 0x40490fdbff0b9808 */ /* 0x000fe40000000000 */
[----:B------:R-:W-:Y:S01]  /*0420*/  FSETP.NAN.AND P0, PT, R5, R5, PT ;  /* 0x000000050500720b */ /* 0x000fe20003f08000 */
[----:B0-----:R-:W-:Y:S01]  /*0430*/  IMAD.WIDE R2, R2, 0x4, R6 ;  /* 0x0000000402027825 */ /* 0x001fe200078e0206 */
[----:B------:R-:W-:-:S04]  /*0440*/  LOP3.LUT R4, R11, 0x80000000, R4, 0xb8, !PT ;  /* 0x800000000b047812 */ /* 0x000fc800078eb804 */
[----:B------:R-:W-:-:S05]  /*0450*/  FSEL R5, R5, R4, P0 ;  /* 0x0000000405057208 */ /* 0x000fca0000000000 */
[----:B------:R-:W-:Y:S01]  /*0460*/  STG.E desc[UR4][R2.64], R5 ;  /* 0x0000000502007986 */ /* 0x000fe2000c101904 */
[----:B------:R-:W-:Y:S05]  /*0470*/  EXIT ;  /* 0x000000000000794d */ /* 0x000fea0003800000 */
        .weak           $__internal_0_$__cuda_sm3x_div_rn_noftz_f32_slowpath
        .type           $__internal_0_$__cuda_sm3x_div_rn_noftz_f32_slowpath,@function
        .size           $__internal_0_$__cuda_sm3x_div_rn_noftz_f32_slowpath,(.L_x_148 - $__internal_0_$__cuda_sm3x_div_rn_noftz_f32_slowpath)
$__internal_0_$__cuda_sm3x_div_rn_noftz_f32_slowpath:
[--C-:B------:R-:W-:Y:S01]  /*0480*/  SHF.R.U32.HI R8, RZ, 0x17, R3.reuse ;  /* 0x00000017ff087819 */ /* 0x100fe20000011603 */
[----:B------:R-:W-:Y:S01]  /*0490*/  BSSY.RECONVERGENT B1, `(.L_x_2) ;  /* 0x0000064000017945 */ /* 0x000fe20003800200 */
[--C-:B------:R-:W-:Y:S01]  /*04a0*/  SHF.R.U32.HI R7, RZ, 0x17, R0.reuse ;  /* 0x00000017ff077819 */ /* 0x100fe20000011600 */
[----:B------:R-:W-:Y:S01]  /*04b0*/  IMAD.MOV.U32 R10, RZ, RZ, R0 ;  /* 0x000000ffff0a7224 */ /* 0x000fe200078e0000 */
[----:B------:R-:W-:Y:S01]  /*04c0*/  LOP3.LUT R9, R8, 0xff, RZ, 0xc0, !PT ;  /* 0x000000ff08097812 */ /* 0x000fe200078ec0ff */
[----:B------:R-:W-:Y:S01]  /*04d0*/  IMAD.MOV.U32 R11, RZ, RZ, R3 ;  /* 0x000000ffff0b7224 */ /* 0x000fe200078e0003 */
[----:B------:R-:W-:-:S03]  /*04e0*/  LOP3.LUT R8, R7, 0xff, RZ, 0xc0, !PT ;  /* 0x000000ff07087812 */ /* 0x000fc600078ec0ff */
[----:B------:R-:W-:Y:S02]  /*04f0*/  VIADD R13, R9, 0xffffffff ;  /* 0xffffffff090d7836 */ /* 0x000fe40000000000 */
[----:B------:R-:W-:-:S03]  /*0500*/  VIADD R12, R8, 0xffffffff ;  /* 0xffffffff080c7836 */ /* 0x000fc60000000000 */
[----:B------:R-:W-:-:S04]  /*0510*/  ISETP.GT.U32.AND P0, PT, R13, 0xfd, PT ;  /* 0x000000fd0d00780c */ /* 0x000fc80003f04070 */
[----:B------:R-:W-:-:S13]  /*0520*/  ISETP.GT.U32.OR P0, PT, R12, 0xfd, P0 ;  /* 0x000000fd0c00780c */ /* 0x000fda0000704470 */
[----:B------:R-:W-:Y:S01]  /*0530*/  @!P0 IMAD.MOV.U32 R7, RZ, RZ, RZ ;  /* 0x000000ffff078224 */ /* 0x000fe200078e00ff */
[----:B------:R-:W-:Y:S06]  /*0540*/  @!P0 BRA `(.L_x_3) ;  /* 0x00000000005c8947 */ /* 0x000fec0003800000 */
[----:B------:R-:W-:Y:S02]  /*0550*/  FSETP.GTU.FTZ.AND P1, PT, |R3|, +INF , PT ;  /* 0x7f8000000300780b */ /* 0x000fe40003f3c200 */
[----:B------:R-:W-:-:S04]  /*0560*/  FSETP.GTU.FTZ.AND P0, PT, |R0|, +INF , PT ;  /* 0x7f8000000000780b */ /* 0x000fc80003f1c200 */
[----:B------:R-:W-:-:S13]  /*0570*/  PLOP3.LUT P0, PT, P0, P1, PT, 0xf8, 0x8f ;  /* 0x00000000008f781c */ /* 0x000fda0000703f70 */
[----:B------:R-:W-:Y:S05]  /*0580*/  @P0 BRA `(.L_x_4) ;  /* 0x00000004004c0947 */ /* 0x000fea0003800000 */
[----:B------:R-:W-:-:S13]  /*0590*/  LOP3.LUT P0, RZ, R11, 0x7fffffff, R10, 0xc8, !PT ;  /* 0x7fffffff0bff7812 */ /* 0x000fda000780c80a */
[----:B------:R-:W-:Y:S05]  /*05a0*/  @!P0 BRA `(.L_x_5) ;  /* 0x00000004003c8947 */ /* 0x000fea0003800000 */
[C---:B------:R-:W-:Y:S02]  /*05b0*/  FSETP.NEU.FTZ.AND P3, PT, |R0|.reuse, +INF , PT ;  /* 0x7f8000000000780b */ /* 0x040fe40003f7d200 */
[----:B------:R-:W-:Y:S02]  /*05c0*/  FSETP.NEU.FTZ.AND P1, PT, |R3|, +INF , PT ;  /* 0x7f8000000300780b */ /* 0x000fe40003f3d200 */
[----:B------:R-:W-:-:S11]  /*05d0*/  FSETP.NEU.FTZ.AND P0, PT, |R0|, +INF , PT ;  /* 0x7f8000000000780b */ /* 0x000fd60003f1d200 */
[----:B------:R-:W-:Y:S05]  /*05e0*/  @!P1 BRA !P3, `(.L_x_5) ;  /* 0x00000004002c9947 */ /* 0x000fea0005800000 */
[----:B------:R-:W-:-:S04]  /*05f0*/  LOP3.LUT P3, RZ, R10, 0x7fffffff, RZ, 0xc0, !PT ;  /* 0x7fffffff0aff7812 */ /* 0x000fc8000786c0ff */
[----:B------:R-:W-:-:S13]  /*0600*/  PLOP3.LUT P1, PT, P1, P3, PT, 0x2f, 0xf2 ;  /* 0x0000000000f2781c */ /* 0x000fda0000f26577 */
[----:B------:R-:W-:Y:S05]  /*0610*/  @P1 BRA `(.L_x_6) ;  /* 0x0000000400181947 */ /* 0x000fea0003800000 */
[----:B------:R-:W-:-:S04]  /*0620*/  LOP3.LUT P1, RZ, R11, 0x7fffffff, RZ, 0xc0, !PT ;  /* 0x7fffffff0bff7812 */ /* 0x000fc8000782c0ff */
[----:B------:R-:W-:-:S13]  /*0630*/  PLOP3.LUT P0, PT, P0, P1, PT, 0x2f, 0xf2 ;  /* 0x0000000000f2781c */ /* 0x000fda0000702577 */
[----:B------:R-:W-:Y:S05]  /*0640*/  @P0 BRA `(.L_x_7) ;  /* 0x0000000400000947 */ /* 0x000fea0003800000 */
[----:B------:R-:W-:Y:S02]  /*0650*/  ISETP.GE.AND P0, PT, R12, RZ, PT ;  /* 0x000000ff0c00720c */ /* 0x000fe40003f06270 */
[----:B------:R-:W-:-:S11]  /*0660*/  ISETP.GE.AND P1, PT, R13, RZ, PT ;  /* 0x000000ff0d00720c */ /* 0x000fd60003f26270 */
[----:B------:R-:W-:Y:S02]  /*0670*/  @P0 IMAD.MOV.U32 R7, RZ, RZ, RZ ;  /* 0x000000ffff070224 */ /* 0x000fe400078e00ff */
[----:B------:R-:W-:Y:S01]  /*0680*/  @!P0 FFMA R10, R0, 1.84467440737095516160e+19, RZ ;  /* 0x5f800000000a8823 */ /* 0x000fe200000000ff */
[----:B------:R-:W-:Y:S02]  /*0690*/  @!P0 IMAD.MOV.U32 R7, RZ, RZ, -0x40 ;  /* 0xffffffc0ff078424 */ /* 0x000fe400078e00ff */
[----:B------:R-:W-:Y:S02]  /*06a0*/  @!P1 FFMA R11, R3, 1.84467440737095516160e+19, RZ ;  /* 0x5f800000030b9823 */ /* 0x000fe400000000ff */
[----:B------:R-:W-:-:S07]  /*06b0*/  @!P1 VIADD R7, R7, 0x40 ;  /* 0x0000004007079836 */ /* 0x000fce0000000000 */
.L_x_3:
[----:B------:R-:W-:Y:S01]  /*06c0*/  LEA R0, R9, 0xc0800000, 0x17 ;  /* 0xc080000009007811 */ /* 0x000fe200078eb8ff */
[----:B------:R-:W-:Y:S01]  /*06d0*/  VIADD R8, R8, 0xffffff81 ;  /* 0xffffff8108087836 */ /* 0x000fe20000000000 */
[----:B------:R-:W-:Y:S03]  /*06e0*/  BSSY.RECONVERGENT B2, `(.L_x_8) ;  /* 0x0000035000027945 */ /* 0x000fe60003800200 */
[----:B------:R-:W-:Y:S02]  /*06f0*/  IMAD.IADD R11, R11, 0x1, -R0 ;  /* 0x000000010b0b7824 */ /* 0x000fe400078e0a00 */
[----:B------:R-:W-:Y:S02]  /*0700*/  IMAD R0, R8, -0x800000, R10 ;  /* 0xff80000008007824 */ /* 0x000fe400078e020a */
[----:B------:R-:W0:Y:S01]  /*0710*/  MUFU.RCP R12, R11 ;  /* 0x0000000b000c7308 */ /* 0x000e220000001000 */
[----:B------:R-:W-:-:S04]  /*0720*/  FADD.FTZ R13, -R11, -RZ ;  /* 0x800000ff0b0d7221 */ /* 0x000fc80000010100 */
[----:B0-----:R-:W-:-:S04]  /*0730*/  FFMA R15, R12, R13, 1 ;  /* 0x3f8000000c0f7423 */ /* 0x001fc8000000000d */
[----:B------:R-:W-:-:S04]  /*0740*/  FFMA R17, R12, R15, R12 ;  /* 0x0000000f0c117223 */ /* 0x000fc8000000000c */
[----:B------:R-:W-:-:S04]  /*0750*/  FFMA R10, R0, R17, RZ ;  /* 0x00000011000a7223 */ /* 0x000fc800000000ff */
[----:B------:R-:W-:-:S04]  /*0760*/  FFMA R15, R13, R10, R0 ;  /* 0x0000000a0d0f7223 */ /* 0x000fc80000000000 */
[----:B------:R-:W-:Y:S01]  /*0770*/  FFMA R12, R17, R15, R10 ;  /* 0x0000000f110c7223 */ /* 0x000fe2000000000a */
[----:B------:R-:W-:-:S03]  /*0780*/  IADD3 R10, PT, PT, R8, 0x7f, -R9 ;  /* 0x0000007f080a7810 */ /* 0x000fc60007ffe809 */
[----:B------:R-:W-:Y:S02]  /*0790*/  FFMA R13, R13, R12, R0 ;  /* 0x0000000c0d0d7223 */ /* 0x000fe40000000000 */
[----:B------:R-:W-:Y:S02]  /*07a0*/  IMAD.IADD R7, R10, 0x1, R7 ;  /* 0x000000010a077824 */ /* 0x000fe400078e0207 */
[----:B------:R-:W-:-:S05]  /*07b0*/  FFMA R0, R17, R13, R12 ;  /* 0x0000000d11007223 */ /* 0x000fca000000000c */
[----:B------:R-:W-:-:S04]  /*07c0*/  SHF.R.U32.HI R8, RZ, 0x17, R0 ;  /* 0x00000017ff087819 */ /* 0x000fc80000011600 */
[----:B------:R-:W-:-:S05]  /*07d0*/  LOP3.LUT R8, R8, 0xff, RZ, 0xc0, !PT ;  /* 0x000000ff08087812 */ /* 0x000fca00078ec0ff */
[----:B------:R-:W-:-:S04]  /*07e0*/  IMAD.IADD R11, R8, 0x1, R7 ;  /* 0x00000001080b7824 */ /* 0x000fc800078e0207 */
[----:B------:R-:W-:-:S05]  /*07f0*/  VIADD R8, R11, 0xffffffff ;  /* 0xffffffff0b087836 */ /* 0x000fca0000000000 */
[----:B------:R-:W-:-:S13]  /*0800*/  ISETP.GE.U32.AND P0, PT, R8, 0xfe, PT ;  /* 0x000000fe0800780c */ /* 0x000fda0003f06070 */
[----:B------:R-:W-:Y:S05]  /*0810*/  @!P0 BRA `(.L_x_9) ;  /* 0x0000000000808947 */ /* 0x000fea0003800000 */
[----:B------:R-:W-:-:S13]  /*0820*/  ISETP.GT.AND P0, PT, R11, 0xfe, PT ;  /* 0x000000fe0b00780c */ /* 0x000fda0003f04270 */
[----:B------:R-:W-:Y:S05]  /*0830*/  @P0 BRA `(.L_x_10) ;  /* 0x00000000006c0947 */ /* 0x000fea0003800000 */
[----:B------:R-:W-:-:S13]  /*0840*/  ISETP.GE.AND P0, PT, R11, 0x1, PT ;  /* 0x000000010b00780c */ /* 0x000fda0003f06270 */
[----:B------:R-:W-:Y:S05]  /*0850*/  @P0 BRA `(.L_x_11) ;  /* 0x0000000000740947 */ /* 0x000fea0003800000 */
[----:B------:R-:W-:Y:S02]  /*0860*/  ISETP.GE.AND P0, PT, R11, -0x18, PT ;  /* 0xffffffe80b00780c */ /* 0x000fe40003f06270 */
[----:B------:R-:W-:-:S11]  /*0870*/  LOP3.LUT R0, R0, 0x80000000, RZ, 0xc0, !PT ;  /* 0x8000000000007812 */ /* 0x000fd600078ec0ff */
[----:B------:R-:W-:Y:S05]  /*0880*/  @!P0 BRA `(.L_x_11) ;  /* 0x0000000000688947 */ /* 0x000fea0003800000 */
[-CC-:B------:R-:W-:Y:S01]  /*0890*/  FFMA.RZ R7, R17, R13.reuse, R12.reuse ;  /* 0x0000000d11077223 */ /* 0x180fe2000000c00c */
[----:B------:R-:W-:Y:S02]  /*08a0*/  VIADD R10, R11, 0x20 ;  /* 0x000000200b0a7836 */ /* 0x000fe40000000000 */
[-CC-:B------:R-:W-:Y:S01]  /*08b0*/  FFMA.RM R8, R17, R13.reuse, R12.reuse ;  /* 0x0000000d11087223 */ /* 0x180fe2000000400c */
[----:B------:R-:W-:Y:S02]  /*08c0*/  ISETP.NE.AND P3, PT, R11, RZ, PT ;  /* 0x000000ff0b00720c */ /* 0x000fe40003f65270 */
[----:B------:R-:W-:Y:S01]  /*08d0*/  LOP3.LUT R9, R7, 0x7fffff, RZ, 0xc0, !PT ;  /* 0x007fffff07097812 */ /* 0x000fe200078ec0ff */
[----:B------:R-:W-:Y:S01]  /*08e0*/  FFMA.RP R7, R17, R13, R12 ;  /* 0x0000000d11077223 */ /* 0x000fe2000000800c */
[----:B------:R-:W-:Y:S01]  /*08f0*/  ISETP.NE.AND P1, PT, R11, RZ, PT ;  /* 0x000000ff0b00720c */ /* 0x000fe20003f25270 */
[----:B------:R-:W-:Y:S01]  /*0900*/  IMAD.MOV R11, RZ, RZ, -R11 ;  /* 0x000000ffff0b7224 */ /* 0x000fe200078e0a0b */
[----:B------:R-:W-:-:S02]  /*0910*/  LOP3.LUT R9, R9, 0x800000, RZ, 0xfc, !PT ;  /* 0x0080000009097812 */ /* 0x000fc400078efcff */
[----:B------:R-:W-:Y:S02]  /*0920*/  FSETP.NEU.FTZ.AND P0, PT, R7, R8, PT ;  /* 0x000000080700720b */ /* 0x000fe40003f1d000 */
[----:B------:R-:W-:Y:S02]  /*0930*/  SHF.L.U32 R10, R9, R10, RZ ;  /* 0x0000000a090a7219 */ /* 0x000fe400000006ff */
[----:B------:R-:W-:Y:S02]  /*0940*/  SEL R8, R11, RZ, P3 ;  /* 0x000000ff0b087207 */ /* 0x000fe40001800000 */
[----:B------:R-:W-:Y:S02]  /*0950*/  ISETP.NE.AND P1, PT, R10, RZ, P1 ;  /* 0x000000ff0a00720c */ /* 0x000fe40000f25270 */
[----:B------:R-:W-:Y:S02]  /*0960*/  SHF.R.U32.HI R8, RZ, R8, R9 ;  /* 0x00000008ff087219 */ /* 0x000fe40000011609 */
[----:B------:R-:W-:-:S02]  /*0970*/  PLOP3.LUT P0, PT, P0, P1, PT, 0xf8, 0x8f ;  /* 0x00000000008f781c */ /* 0x000fc40000703f70 */
[----:B------:R-:W-:Y:S02]  /*0980*/  SHF.R.U32.HI R10, RZ, 0x1, R8 ;  /* 0x00000001ff0a7819 */ /* 0x000fe40000011608 */
[----:B------:R-:W-:-:S04]  /*0990*/  SEL R7, RZ, 0x1, !P0 ;  /* 0x00000001ff077807 */ /* 0x000fc80004000000 */
[----:B------:R-:W-:-:S04]  /*09a0*/  LOP3.LUT R7, R7, 0x1, R10, 0xf8, !PT ;  /* 0x0000000107077812 */ /* 0x000fc800078ef80a */
[----:B------:R-:W-:-:S05]  /*09b0*/  LOP3.LUT R7, R7, R8, RZ, 0xc0, !PT ;  /* 0x0000000807077212 */ /* 0x000fca00078ec0ff */
[----:B------:R-:W-:-:S05]  /*09c0*/  IMAD.IADD R7, R10, 0x1, R7 ;  /* 0x000000010a077824 */ /* 0x000fca00078e0207 */
[----:B------:R-:W-:Y:S01]  /*09d0*/  LOP3.LUT R0, R7, R0, RZ, 0xfc, !PT ;  /* 0x0000000007007212 */ /* 0x000fe200078efcff */
[----:B------:R-:W-:Y:S06]  /*09e0*/  BRA `(.L_x_11) ;  /* 0x0000000000107947 */ /* 0x000fec0003800000 */
.L_x_10:
[----:B------:R-:W-:-:S04]  /*09f0*/  LOP3.LUT R0, R0, 0x80000000, RZ, 0xc0, !PT ;  /* 0x8000000000007812 */ /* 0x000fc800078ec0ff */
[----:B------:R-:W-:Y:S01]  /*0a00*/  LOP3.LUT R0, R0, 0x7f800000, RZ, 0xfc, !PT ;  /* 0x7f80000000007812 */ /* 0x000fe200078efcff */
[----:B------:R-:W-:Y:S06]  /*0a10*/  BRA `(.L_x_11) ;  /* 0x0000000000047947 */ /* 0x000fec0003800000 */
.L_x_9:
[----:B------:R-:W-:-:S07]  /*0a20*/  IMAD R0, R7, 0x800000, R0 ;  /* 0x0080000007007824 */ /* 0x000fce00078e0200 */
.L_x_11:
[----:B------:R-:W-:Y:S05]  /*0a30*/  BSYNC.RECONVERGENT B2 ;  /* 0x0000000000027941 */ /* 0x000fea0003800200 */
.L_x_8:
[----:B------:R-:W-:Y:S05]  /*0a40*/  BRA `(.L_x_12) ;  /* 0x0000000000207947 */ /* 0x000fea0003800000 */
.L_x_7:
[----:B------:R-:W-:-:S04]  /*0a50*/  LOP3.LUT R0, R11, 0x80000000, R10, 0x48, !PT ;  /* 0x800000000b007812 */ /* 0x000fc800078e480a */
[----:B------:R-:W-:Y:S01]  /*0a60*/  LOP3.LUT R0, R0, 0x7f800000, RZ, 0xfc, !PT ;  /* 0x7f80000000007812 */ /* 0x000fe200078efcff */
[----:B------:R-:W-:Y:S06]  /*0a70*/  BRA `(.L_x_12) ;  /* 0x0000000000147947 */ /* 0x000fec0003800000 */
.L_x_6:
[----:B------:R-:W-:Y:S01]  /*0a80*/  LOP3.LUT R0, R11, 0x80000000, R10, 0x48, !PT ;  /* 0x800000000b007812 */ /* 0x000fe200078e480a */
[----:B------:R-:W-:Y:S06]  /*0a90*/  BRA `(.L_x_12) ;  /* 0x00000000000c7947 */ /* 0x000fec0003800000 */
.L_x_5:
[----:B------:R-:W0:Y:S01]  /*0aa0*/  MUFU.RSQ R0, -QNAN ;  /* 0xffc0000000007908 */ /* 0x000e220000001400 */
[----:B------:R-:W-:Y:S05]  /*0ab0*/  BRA `(.L_x_12) ;  /* 0x0000000000047947 */ /* 0x000fea0003800000 */
.L_x_4:
[----:B------:R-:W-:-:S07]  /*0ac0*/  FADD.FTZ R0, R0, R3 ;  /* 0x0000000300007221 */ /* 0x000fce0000010000 */
.L_x_12:
[----:B------:R-:W-:Y:S05]  /*0ad0*/  BSYNC.RECONVERGENT B1 ;  /* 0x0000000000017941 */ /* 0x000fea0003800200 */
.L_x_2:
[----:B------:R-:W-:-:S04]  /*0ae0*/  IMAD.MOV.U32 R7, RZ, RZ, 0x0 ;  /* 0x00000000ff077424 */ /* 0x000fc800078e00ff */
[----:B0-----:R-:W-:Y:S05]  /*0af0*/  RET.REL.NODEC R6 `(_Z10calc_thetaPfS_S_) ;  /* 0xfffffff406407950 */ /* 0x001fea0003c3ffff */
.L_x_13:
[----:B------:R-:W-:-:S00]  /*0b00*/  BRA `(.L_x_13) ;  /* 0xfffffffc00fc7947 */ /* 0x000fc0000383ffff */
[----:B------:R-:W-:-:S00]  /*0b10*/  NOP ;  /* 0x0000000000007918 */ /* 0x000fc00000000000 */
        /* <DEDUP_REMOVED lines=14> */
.L_x_148:


//--------------------- .text._Z16calc_phase_nablaPfS_S_ --------------------------
	.section	.text._Z16calc_phase_nablaPfS_S_,"ax",@progbits
	.align	128
        .global         _Z16calc_phase_nablaPfS_S_
        .type           _Z16calc_phase_nablaPfS_S_,@function
        .size           _Z16calc_phase_nablaPfS_S_,(.L_x_149 - _Z16calc_phase_nablaPfS_S_)
        .other          _Z16calc_phase_nablaPfS_S_,@"STO_CUDA_ENTRY STV_DEFAULT"
_Z16calc_phase_nablaPfS_S_:
.text._Z16calc_phase_nablaPfS_S_:
        /* <DEDUP_REMOVED lines=18> */
[----:B------:R-:W0:Y:S08]  /*0120*/  LDC.64 R6, c[0x4][0x48] ;  /* 0x01001200ff067b82 */ /* 0x000e300000000a00 */
[----:B------:R-:W1:Y:S01]  /*0130*/  LDC.64 R4, c[0x0][0x380] ;  /* 0x0000e000ff047b82 */ /* 0x000e620000000a00 */
[----:B------:R-:W-:Y:S01]  /*0140*/  IMAD R2, R9, R2, R0 ;  /* 0x0000000209027224 */ /* 0x000fe200078e0200 */
[----:B0-----:R-:W2:Y:S03]  /*0150*/  LDG.E R7, desc[UR4][R6.64] ;  /* 0x0000000406077981 */ /* 0x001ea6000c1e1900 */
[----:B-1----:R-:W-:-:S05]  /*0160*/  IMAD.WIDE R4, R2, 0x4, R4 ;  /* 0x0000000402047825 */ /* 0x002fca00078e0204 */
[----:B------:R-:W3:Y:S04]  /*0170*/  LDG.E R0, desc[UR4][R4.64+0x4] ;  /* 0x0000040404007981 */ /* 0x000ee8000c1e1900 */
[----:B------:R-:W3:Y:S01]  /*0180*/  LDG.E R3, desc[UR4][R4.64+-0x4] ;  /* 0xfffffc0404037981 */ /* 0x000ee2000c1e1900 */
[----:B------:R-:W-:Y:S01]  /*0190*/  BSSY.RECONVERGENT B0, `(.L_x_14) ;  /* 0x000000e000007945 */ /* 0x000fe20003800200 */
[----:B--2---:R-:W0:Y:S01]  /*01a0*/  MUFU.RCP R8, R7 ;  /* 0x0000000700087308 */ /* 0x004e220000001000 */
[----:B---3--:R-:W-:Y:S01]  /*01b0*/  FADD R0, R0, -R3 ;  /* 0x8000000300007221 */ /* 0x008fe20000000000 */
[----:B0-----:R-:W-:-:S06]  /*01c0*/  FFMA R9, -R7, R8, 1 ;  /* 0x3f80000007097423 */ /* 0x001fcc0000000108 */
[----:B------:R-:W0:Y:S01]  /*01d0*/  FCHK P0, R0, R7 ;  /* 0x0000000700007302 */ /* 0x000e220000000000 */
[----:B------:R-:W-:-:S04]  /*01e0*/  FFMA R9, R8, R9, R8 ;  /* 0x0000000908097223 */ /* 0x000fc80000000008 */
[----:B------:R-:W-:-:S04]  /*01f0*/  FFMA R8, R0, R9, RZ ;  /* 0x0000000900087223 */ /* 0x000fc800000000ff */
[----:B------:R-:W-:-:S04]  /*0200*/  FFMA R3, -R7, R8, R0 ;  /* 0x0000000807037223 */ /* 0x000fc80000000100 */
[----:B------:R-:W-:Y:S01]  /*0210*/  FFMA R3, R9, R3, R8 ;  /* 0x0000000309037223 */ /* 0x000fe20000000008 */
[----:B0-----:R-:W-:Y:S06]  /*0220*/  @!P0 BRA `(.L_x_15) ;  /* 0x0000000000108947 */ /* 0x001fec0003800000 */
[----:B------:R-:W-:Y:S01]  /*0230*/  IMAD.MOV.U32 R3, RZ, RZ, R7 ;  /* 0x000000ffff037224 */ /* 0x000fe200078e0007 */
[----:B------:R-:W-:-:S07]  /*0240*/  MOV R4, 0x260 ;  /* 0x0000026000047802 */ /* 0x000fce0000000f00 */
[----:B------:R-:W-:Y:S05]  /*0250*/  CALL.REL.NOINC `($__internal_1_$__cuda_sm3x_div_rn_noftz_f32_slowpath) ;  /* 0x00000000008c7944 */ /* 0x000fea0003c00000 */
[----:B------:R-:W-:-:S07]  /*0260*/  IMAD.MOV.U32 R3, RZ, RZ, R0 ;  /* 0x000000ffff037224 */ /* 0x000fce00078e0000 */
.L_x_15:
[----:B------:R-:W-:Y:S05]  /*0270*/  BSYNC.RECONVERGENT B0 ;  /* 0x0000000000007941 */ /* 0x000fea0003800200 */
.L_x_14:
[----:B------:R-:W0:Y:S08]  /*0280*/  LDC.64 R4, c[0x0][0x388] ;  /* 0x0000e200ff047b82 */ /* 0x000e300000000a00 */
[----:B------:R-:W1:Y:S08]  /*0290*/  LDC.64 R10, c[0x4][0x40] ;  /* 0x01001000ff0a7b82 */ /* 0x000e700000000a00 */
[----:B------:R-:W2:Y:S01]  /*02a0*/  LDC.64 R12, c[0x4][0x48] ;  /* 0x01001200ff0c7b82 */ /* 0x000ea20000000a00 */
[----:B0-----:R-:W-:-:S07]  /*02b0*/  IMAD.WIDE R4, R2, 0x4, R4 ;  /* 0x0000000402047825 */ /* 0x001fce00078e0204 */
[----:B------:R-:W0:Y:S01]  /*02c0*/  LDC.64 R8, c[0x0][0x380] ;  /* 0x0000e000ff087b82 */ /* 0x000e220000000a00 */
[----:B------:R3:W-:Y:S04]  /*02d0*/  STG.E desc[UR4][R4.64], R3 ;  /* 0x0000000304007986 */ /* 0x0007e8000c101904 */
[----:B-1----:R-:W4:Y:S04]  /*02e0*/  LDG.E R11, desc[UR4][R10.64] ;  /* 0x000000040a0b7981 */ /* 0x002f28000c1e1900 */
[----:B--2---:R-:W3:Y:S01]  /*02f0*/  LDG.E R13, desc[UR4][R12.64] ;  /* 0x000000040c0d7981 */ /* 0x004ee2000c1e1900 */
[----:B----4-:R-:W-:-:S02]  /*0300*/  IMAD.IADD R7, R2, 0x1, R11 ;  /* 0x0000000102077824 */ /* 0x010fc400078e020b */
[----:B------:R-:W-:Y:S02]  /*0310*/  IMAD.IADD R15, R2, 0x1, -R11 ;  /* 0x00000001020f7824 */ /* 0x000fe400078e0a0b */
[----:B0-----:R-:W-:-:S04]  /*0320*/  IMAD.WIDE.U32 R6, R7, 0x4, R8 ;  /* 0x0000000407067825 */ /* 0x001fc800078e0008 */
[----:B------:R-:W-:Y:S01]  /*0330*/  IMAD.WIDE.U32 R8, R15, 0x4, R8 ;  /* 0x000000040f087825 */ /* 0x000fe200078e0008 */
[----:B------:R-:W2:Y:S05]  /*0340*/  LDG.E R0, desc[UR4][R6.64] ;  /* 0x0000000406007981 */ /* 0x000eaa000c1e1900 */
[----:B------:R-:W2:Y:S01]  /*0350*/  LDG.E R9, desc[UR4][R8.64] ;  /* 0x0000000408097981 */ /* 0x000ea2000c1e1900 */
[----:B---3--:R-:W0:Y:S01]  /*0360*/  MUFU.RCP R4, R13 ;  /* 0x0000000d00047308 */ /* 0x008e220000001000 */
[----:B------:R-:W-:Y:S01]  /*0370*/  BSSY.RECONVERGENT B0, `(.L_x_16) ;  /* 0x000000d000007945 */ /* 0x000fe20003800200 */
[----:B0-----:R-:W-:-:S04]  /*0380*/  FFMA R3, -R13, R4, 1 ;  /* 0x3f8000000d037423 */ /* 0x001fc80000000104 */
[----:B------:R-:W-:Y:S01]  /*0390*/  FFMA R3, R4, R3, R4 ;  /* 0x0000000304037223 */ /* 0x000fe20000000004 */
[----:B--2---:R-:W-:-:S04]  /*03a0*/  FADD R0, R0, -R9 ;  /* 0x8000000900007221 */ /* 0x004fc80000000000 */
[----:B------:R-:W0:Y:S01]  /*03b0*/  FCHK P0, R0, R13 ;  /* 0x0000000d00007302 */ /* 0x000e220000000000 */
        /* <DEDUP_REMOVED lines=8> */
.L_x_17:
[----:B------:R-:W-:Y:S05]  /*0440*/  BSYNC.RECONVERGENT B0 ;  /* 0x0000000000007941 */ /* 0x000fea0003800200 */
.L_x_16:
[----:B------:R-:W0:Y:S02]  /*0450*/  LDC.64 R4, c[0x0][0x390] ;  /* 0x0000e400ff047b82 */ /* 0x000e240000000a00 */
[----:B0-----:R-:W-:-:S05]  /*0460*/  IMAD.WIDE R2, R2, 0x4, R4 ;  /* 0x0000000402027825 */ /* 0x001fca00078e0204 */
[----:B------:R-:W-:Y:S01]  /*0470*/  STG.E desc[UR4][R2.64], R11 ;  /* 0x0000000b02007986 */ /* 0x000fe2000c101904 */
[----:B------:R-:W-:Y:S05]  /*0480*/  EXIT ;  /* 0x000000000000794d */ /* 0x000fea0003800000 */
        .weak           $__internal_1_$__cuda_sm3x_div_rn_noftz_f32_slowpath
        .type           $__internal_1_$__cuda_sm3x_div_rn_noftz_f32_slowpath,@function
        .size           $__internal_1_$__cuda_sm3x_div_rn_noftz_f32_slowpath,(.L_x_149 - $__internal_1_$__cuda_sm3x_div_rn_noftz_f32_slowpath)
$__internal_1_$__cuda_sm3x_div_rn_noftz_f32_slowpath:
[----:B------:R-:W-:Y:S01]  /*0490*/  SHF.R.U32.HI R6, RZ, 0x17, R3 ;  /* 0x00000017ff067819 */ /* 0x000fe20000011603 */
[----:B------:R-:W-:Y:S01]  /*04a0*/  BSSY.RECONVERGENT B1, `(.L_x_18) ;  /* 0x0000062000017945 */ /* 0x000fe20003800200 */
[----:B------:R-:W-:Y:S02]  /*04b0*/  SHF.R.U32.HI R5, RZ, 0x17, R0 ;  /* 0x00000017ff057819 */ /* 0x000fe40000011600 */
[----:B------:R-:W-:Y:S02]  /*04c0*/  LOP3.LUT R10, R6, 0xff, RZ, 0xc0, !PT ;  /* 0x000000ff060a7812 */ /* 0x000fe400078ec0ff */
[----:B------:R-:W-:Y:S02]  /*04d0*/  LOP3.LUT R8, R5, 0xff, RZ, 0xc0, !PT ;  /* 0x000000ff05087812 */ /* 0x000fe400078ec0ff */
[----:B------:R-:W-:-:S03]  /*04e0*/  IADD3 R7, PT, PT, R10, -0x1, RZ ;  /* 0xffffffff0a077810 */ /* 0x000fc60007ffe0ff */
[----:B------:R-:W-:Y:S01]  /*04f0*/  VIADD R6, R8, 0xffffffff ;  /* 0xffffffff08067836 */ /* 0x000fe20000000000 */
        /* <DEDUP_REMOVED lines=27> */
.L_x_19:
[----:B------:R-:W-:Y:S01]  /*06b0*/  LEA R6, R10, 0xc0800000, 0x17 ;  /* 0xc08000000a067811 */ /* 0x000fe200078eb8ff */
[----:B------:R-:W-:Y:S03]  /*06c0*/  BSSY.RECONVERGENT B2, `(.L_x_24) ;  /* 0x0000036000027945 */ /* 0x000fe60003800200 */
[----:B------:R-:W-:Y:S01]  /*06d0*/  IADD3 R6, PT, PT, -R6, R3, RZ ;  /* 0x0000000306067210 */ /* 0x000fe20007ffe1ff */
[----:B------:R-:W-:-:S03]  /*06e0*/  VIADD R3, R8, 0xffffff81 ;  /* 0xffffff8108037836 */ /* 0x000fc60000000000 */
[----:B------:R0:W1:Y:S01]  /*06f0*/  MUFU.RCP R7, R6 ;  /* 0x0000000600077308 */ /* 0x0000620000001000 */
[----:B------:R-:W-:Y:S01]  /*0700*/  FADD.FTZ R9, -R6, -RZ ;  /* 0x800000ff06097221 */ /* 0x000fe20000010100 */
[C---:B------:R-:W-:Y:S01]  /*0710*/  IMAD R0, R3.reuse, -0x800000, R0 ;  /* 0xff80000003007824 */ /* 0x040fe200078e0200 */
[----:B0-----:R-:W-:-:S05]  /*0720*/  IADD3 R6, PT, PT, R3, 0x7f, -R10 ;  /* 0x0000007f03067810 */ /* 0x001fca0007ffe80a */
[----:B------:R-:W-:Y:S02]  /*0730*/  IMAD.IADD R6, R6, 0x1, R5 ;  /* 0x0000000106067824 */ /* 0x000fe400078e0205 */
[----:B-1----:R-:W-:-:S04]  /*0740*/  FFMA R8, R7, R9, 1 ;  /* 0x3f80000007087423 */ /* 0x002fc80000000009 */
[----:B------:R-:W-:-:S04]  /*0750*/  FFMA R12, R7, R8, R7 ;  /* 0x00000008070c7223 */ /* 0x000fc80000000007 */
[----:B------:R-:W-:-:S04]  /*0760*/  FFMA R7, R0, R12, RZ ;  /* 0x0000000c00077223 */ /* 0x000fc800000000ff */
[----:B------:R-:W-:-:S04]  /*0770*/  FFMA R8, R9, R7, R0 ;  /* 0x0000000709087223 */ /* 0x000fc80000000000 */
[----:B------:R-:W-:-:S04]  /*0780*/  FFMA R7, R12, R8, R7 ;  /* 0x000000080c077223 */ /* 0x000fc80000000007 */
[----:B------:R-:W-:-:S04]  /*0790*/  FFMA R8, R9, R7, R0 ;  /* 0x0000000709087223 */ /* 0x000fc80000000000 */
        /* <DEDUP_REMOVED lines=14> */
[CCC-:B------:R-:W-:Y:S01]  /*0880*/  FFMA.RZ R3, R12.reuse, R8.reuse, R7.reuse ;  /* 0x000000080c037223 */ /* 0x1c0fe2000000c007 */
[CCC-:B------:R-:W-:Y:S01]  /*0890*/  FFMA.RM R6, R12.reuse, R8.reuse, R7.reuse ;  /* 0x000000080c067223 */ /* 0x1c0fe20000004007 */
[C---:B------:R-:W-:Y:S02]  /*08a0*/  ISETP.NE.AND P2, PT, R9.reuse, RZ, PT ;  /* 0x000000ff0900720c */ /* 0x040fe40003f45270 */
[----:B------:R-:W-:Y:S02]  /*08b0*/  ISETP.NE.AND P1, PT, R9, RZ, PT ;  /* 0x000000ff0900720c */ /* 0x000fe40003f25270 */
[----:B------:R-:W-:Y:S01]  /*08c0*/  LOP3.LUT R5, R3, 0x7fffff, RZ, 0xc0, !PT ;  /* 0x007fffff03057812 */ /* 0x000fe200078ec0ff */
[----:B------:R-:W-:Y:S01]  /*08d0*/  FFMA.RP R3, R12, R8, R7 ;  /* 0x000000080c037223 */ /* 0x000fe20000008007 */
[C---:B------:R-:W-:Y:S01]  /*08e0*/  VIADD R8, R9.reuse, 0x20 ;  /* 0x0000002009087836 */ /* 0x040fe20000000000 */
[----:B------:R-:W-:Y:S02]  /*08f0*/  IADD3 R7, PT, PT, -R9, RZ, RZ ;  /* 0x000000ff09077210 */ /* 0x000fe40007ffe1ff */
        /* <DEDUP_REMOVED lines=14> */
.L_x_26:
[----:B------:R-:W-:-:S04]  /*09e0*/  LOP3.LUT R0, R0, 0x80000000, RZ, 0xc0, !PT ;  /* 0x8000000000007812 */ /* 0x000fc800078ec0ff */
[----:B------:R-:W-:Y:S01]  /*09f0*/  LOP3.LUT R0, R0, 0x7f800000, RZ, 0xfc, !PT ;  /* 0x7f80000000007812 */ /* 0x000fe200078efcff */
[----:B------:R-:W-:Y:S06]  /*0a00*/  BRA `(.L_x_27) ;  /* 0x0000000000047947 */ /* 0x000fec0003800000 */
.L_x_25:
[----:B------:R-:W-:-:S07]  /*0a10*/  IMAD R0, R6, 0x800000, R0 ;  /* 0x0080000006007824 */ /* 0x000fce00078e0200 */
.L_x_27:
[----:B------:R-:W-:Y:S05]  /*0a20*/  BSYNC.RECONVERGENT B2 ;  /* 0x0000000000027941 */ /* 0x000fea0003800200 */
.L_x_24:
[----:B------:R-:W-:Y:S05]  /*0a30*/  BRA `(.L_x_28) ;  /* 0x0000000000207947 */ /* 0x000fea0003800000 */
.L_x_23:
[----:B------:R-:W-:-:S04]  /*0a40*/  LOP3.LUT R0, R3, 0x80000000, R0, 0x48, !PT ;  /* 0x8000000003007812 */ /* 0x000fc800078e4800 */
[----:B------:R-:W-:Y:S01]  /*0a50*/  LOP3.LUT R0, R0, 0x7f800000, RZ, 0xfc, !PT ;  /* 0x7f80000000007812 */ /* 0x000fe200078efcff */
[----:B------:R-:W-:Y:S06]  /*0a60*/  BRA `(.L_x_28) ;  /* 0x0000000000147947 */ /* 0x000fec0003800000 */
.L_x_22:
[----:B------:R-:W-:Y:S01]  /*0a70*/  LOP3.LUT R0, R3, 0x80000000, R0, 0x48, !PT ;  /* 0x8000000003007812 */ /* 0x000fe200078e4800 */
[----:B------:R-:W-:Y:S06]  /*0a80*/  BRA `(.L_x_28) ;  /* 0x00000000000c7947 */ /* 0x000fec0003800000 */
.L_x_21:
[----:B------:R-:W0:Y:S01]  /*0a90*/  MUFU.RSQ R0, -QNAN ;  /* 0xffc0000000007908 */ /* 0x000e220000001400 */
[----:B------:R-:W-:Y:S05]  /*0aa0*/  BRA `(.L_x_28) ;  /* 0x0000000000047947 */ /* 0x000fea0003800000 */
.L_x_20:
[----:B------:R-:W-:-:S07]  /*0ab0*/  FADD.FTZ R0, R0, R3 ;  /* 0x0000000300007221 */ /* 0x000fce0000010000 */
.L_x_28:
[----:B------:R-:W-:Y:S05]  /*0ac0*/  BSYNC.RECONVERGENT B1 ;  /* 0x0000000000017941 */ /* 0x000fea0003800200 */
.L_x_18:
[----:B------:R-:W-:-:S04]  /*0ad0*/  IMAD.MOV.U32 R5, RZ, RZ, 0x0 ;  /* 0x00000000ff057424 */ /* 0x000fc800078e00ff */
[----:B0-----:R-:W-:Y:S05]  /*0ae0*/  RET.REL.NODEC R4 `(_Z16calc_phase_nablaPfS_S_) ;  /* 0xfffffff404447950 */ /* 0x001fea0003c3ffff */
.L_x_29:
        /* <DEDUP_REMOVED lines=9> */
.L_x_149:


//--------------------- .text._Z11calc_next_TPfS_S_S_ --------------------------
	.section	.text._Z11calc_next_TPfS_S_S_,"ax",@progbits
	.align	128
        .global         _Z11calc_next_TPfS_S_S_
        .type           _Z11calc_next_TPfS_S_S_,@function
        .size           _Z11calc_next_TPfS_S_S_,(.L_x_151 - _Z11calc_next_TPfS_S_S_)
        .other          _Z11calc_next_TPfS_S_S_,@"STO_CUDA_ENTRY STV_DEFAULT"
_Z11calc_next_TPfS_S_S_:
.text._Z11calc_next_TPfS_S_S_:
        /* <DEDUP_REMOVED lines=20> */
[----:B0-----:R-:W2:Y:S01]  /*0140*/  LDG.E R22, desc[UR4][R6.64] ;  /* 0x0000000406167981 */ /* 0x001ea2000c1e1900 */
[----:B------:R-:W-:-:S04]  /*0150*/  IMAD R2, R8, R3, R0 ;  /* 0x0000000308027224 */ /* 0x000fc800078e0200 */
[----:B-1----:R-:W-:-:S05]  /*0160*/  IMAD.WIDE R4, R2, 0x4, R4 ;  /* 0x0000000402047825 */ /* 0x002fca00078e0204 */
[----:B------:R-:W3:Y:S04]  /*0170*/  LDG.E R0, desc[UR4][R4.64] ;  /* 0x0000000404007981 */ /* 0x000ee8000c1e1900 */
[----:B------:R-:W4:Y:S04]  /*0180*/  LDG.E R12, desc[UR4][R4.64+0x4] ;  /* 0x00000404040c7981 */ /* 0x000f28000c1e1900 */
[----:B------:R-:W5:Y:S01]  /*0190*/  LDG.E R13, desc[UR4][R4.64+-0x4] ;  /* 0xfffffc04040d7981 */ /* 0x000f62000c1e1900 */
[----:B------:R-:W-:Y:S01]  /*01a0*/  IMAD.MOV.U32 R8, RZ, RZ, 0x1 ;  /* 0x00000001ff087424 */ /* 0x000fe200078e00ff */
[----:B------:R-:W-:Y:S01]  /*01b0*/  BSSY.RECONVERGENT B0, `(.L_x_30) ;  /* 0x000001b000007945 */ /* 0x000fe20003800200 */
[----:B--2---:R-:W0:Y:S08]  /*01c0*/  F2F.F64.F32 R22, R22 ;  /* 0x0000001600167310 */ /* 0x004e300000201800 */
[----:B---3--:R-:W1:Y:S08]  /*01d0*/  F2F.F64.F32 R24, R0 ;  /* 0x0000000000187310 */ /* 0x008e700000201800 */
[----:B0-----:R-:W0:Y:S01]  /*01e0*/  MUFU.RCP64H R9, R23 ;  /* 0x0000001700097308 */ /* 0x001e220000001800 */
[----:B-1----:R-:W-:-:S07]  /*01f0*/  DADD R24, R24, R24 ;  /* 0x0000000018187229 */ /* 0x002fce0000000018 */
[----:B----4-:R-:W1:Y:S01]  /*0200*/  F2F.F64.F32 R6, R12 ;  /* 0x0000000c00067310 */ /* 0x010e620000201800 */
[----:B0-----:R-:W-:Y:S02]  /*0210*/  DFMA R10, -R22, R8, 1 ;  /* 0x3ff00000160a742b */ /* 0x001fe40000000108 */
[----:B-1----:R-:W-:-:S06]  /*0220*/  DADD R6, R6, -R24 ;  /* 0x0000000006067229 */ /* 0x002fcc0000000818 */
[----:B------:R-:W-:-:S08]  /*0230*/  DFMA R10, R10, R10, R10 ;  /* 0x0000000a0a0a722b */ /* 0x000fd0000000000a */
[----:B------:R-:W-:Y:S01]  /*0240*/  DFMA R10, R8, R10, R8 ;  /* 0x0000000a080a722b */ /* 0x000fe20000000008 */
[----:B-----5:R-:W0:Y:S07]  /*0250*/  F2F.F64.F32 R8, R13 ;  /* 0x0000000d00087310 */ /* 0x020e2e0000201800 */
[----:B------:R-:W-:-:S08]  /*0260*/  DFMA R4, -R22, R10, 1 ;  /* 0x3ff000001604742b */ /* 0x000fd0000000010a */
[----:B------:R-:W-:Y:S02]  /*0270*/  DFMA R4, R10, R4, R10 ;  /* 0x000000040a04722b */ /* 0x000fe4000000000a */
[----:B0-----:R-:W-:-:S08]  /*0280*/  DADD R8, R6, R8 ;  /* 0x0000000006087229 */ /* 0x001fd00000000008 */
[----:B------:R-:W-:Y:S02]  /*0290*/  DMUL R6, R8, R4 ;  /* 0x0000000408067228 */ /* 0x000fe40000000000 */
[----:B------:R-:W-:-:S06]  /*02a0*/  FSETP.GEU.AND P1, PT, |R9|, 6.5827683646048100446e-37, PT ;  /* 0x036000000900780b */ /* 0x000fcc0003f2e200 */
[----:B------:R-:W-:-:S08]  /*02b0*/  DFMA R10, -R22, R6, R8 ;  /* 0x00000006160a722b */ /* 0x000fd00000000108 */
[----:B------:R-:W-:-:S10]  /*02c0*/  DFMA R6, R4, R10, R6 ;  /* 0x0000000a0406722b */ /* 0x000fd40000000006 */
[----:B------:R-:W-:-:S05]  /*02d0*/  FFMA R4, RZ, R23, R7 ;  /* 0x00000017ff047223 */ /* 0x000fca0000000007 */
[----:B------:R-:W-:-:S13]  /*02e0*/  FSETP.GT.AND P0, PT, |R4|, 1.469367938527859385e-39, PT ;  /* 0x001000000400780b */ /* 0x000fda0003f04200 */
[----:B------:R-:W-:Y:S05]  /*02f0*/  @P0 BRA P1, `(.L_x_31) ;  /* 0x0000000000180947 */ /* 0x000fea0000800000 */
[----:B------:R-:W-:Y:S01]  /*0300*/  IMAD.MOV.U32 R6, RZ, RZ, R8 ;  /* 0x000000ffff067224 */ /* 0x000fe200078e0008 */
[----:B------:R-:W-:Y:S01]  /*0310*/  MOV R4, 0x360 ;  /* 0x0000036000047802 */ /* 0x000fe20000000f00 */
[----:B------:R-:W-:Y:S02]  /*0320*/  IMAD.MOV.U32 R7, RZ, RZ, R9 ;  /* 0x000000ffff077224 */ /* 0x000fe400078e0009 */
[----:B------:R-:W-:Y:S02]  /*0330*/  IMAD.MOV.U32 R10, RZ, RZ, R22 ;  /* 0x000000ffff0a7224 */ /* 0x000fe400078e0016 */
[----:B------:R-:W-:-:S07]  /*0340*/  IMAD.MOV.U32 R11, RZ, RZ, R23 ;  /* 0x000000ffff0b7224 */ /* 0x000fce00078e0017 */
[----:B------:R-:W-:Y:S05]  /*0350*/  CALL.REL.NOINC `($__internal_2_$__cuda_sm20_div_rn_f64_full) ;  /* 0x0000000800d87944 */ /* 0x000fea0003c00000 */
.L_x_31:
[----:B------:R-:W-:Y:S05]  /*0360*/  BSYNC.RECONVERGENT B0 ;  /* 0x0000000000007941 */ /* 0x000fea0003800200 */
.L_x_30:
[----:B------:R-:W0:Y:S01]  /*0370*/  MUFU.RCP64H R5, R23 ;  /* 0x0000001700057308 */ /* 0x000e220000001800 */
[----:B------:R-:W-:Y:S01]  /*0380*/  IMAD.MOV.U32 R4, RZ, RZ, 0x1 ;  /* 0x00000001ff047424 */ /* 0x000fe200078e00ff */
[----:B------:R-:W-:Y:S01]  /*0390*/  FSETP.GEU.AND P1, PT, |R7|, 6.5827683646048100446e-37, PT ;  /* 0x036000000700780b */ /* 0x000fe20003f2e200 */
[----:B------:R-:W-:Y:S04]  /*03a0*/  BSSY.RECONVERGENT B0, `(.L_x_32) ;  /* 0x0000012000007945 */ /* 0x000fe80003800200 */
[----:B0-----:R-:W-:-:S08]  /*03b0*/  DFMA R8, -R22, R4, 1 ;  /* 0x3ff000001608742b */ /* 0x001fd00000000104 */
[----:B------:R-:W-:-:S08]  /*03c0*/  DFMA R8, R8, R8, R8 ;  /* 0x000000080808722b */ /* 0x000fd00000000008 */
[----:B------:R-:W-:-:S08]  /*03d0*/  DFMA R8, R4, R8, R4 ;  /* 0x000000080408722b */ /* 0x000fd00000000004 */
[----:B------:R-:W-:-:S08]  /*03e0*/  DFMA R4, -R22, R8, 1 ;  /* 0x3ff000001604742b */ /* 0x000fd00000000108 */
[----:B------:R-:W-:-:S08]  /*03f0*/  DFMA R10, R8, R4, R8 ;  /* 0x00000004080a722b */ /* 0x000fd00000000008 */
[----:B------:R-:W-:-:S08]  /*0400*/  DMUL R4, R10, R6 ;  /* 0x000000060a047228 */ /* 0x000fd00000000000 */
[----:B------:R-:W-:-:S08]  /*0410*/  DFMA R8, -R22, R4, R6 ;  /* 0x000000041608722b */ /* 0x000fd00000000106 */
[----:B------:R-:W-:-:S10]  /*0420*/  DFMA R4, R10, R8, R4 ;  /* 0x000000080a04722b */ /* 0x000fd40000000004 */
[----:B------:R-:W-:-:S05]  /*0430*/  FFMA R8, RZ, R23, R5 ;  /* 0x00000017ff087223 */ /* 0x000fca0000000005 */
[----:B------:R-:W-:-:S13]  /*0440*/  FSETP.GT.AND P0, PT, |R8|, 1.469367938527859385e-39, PT ;  /* 0x001000000800780b */ /* 0x000fda0003f04200 */
[----:B------:R-:W-:Y:S05]  /*0450*/  @P0 BRA P1, `(.L_x_33) ;  /* 0x0000000000180947 */ /* 0x000fea0000800000 */
[----:B------:R-:W-:Y:S01]  /*0460*/  IMAD.MOV.U32 R10, RZ, RZ, R22 ;  /* 0x000000ffff0a7224 */ /* 0x000fe200078e0016 */
[----:B------:R-:W-:Y:S01]  /*0470*/  MOV R4, 0x4a0 ;  /* 0x000004a000047802 */ /* 0x000fe20000000f00 */
[----:B------:R-:W-:-:S07]  /*0480*/  IMAD.MOV.U32 R11, RZ, RZ, R23 ;  /* 0x000000ffff0b7224 */ /* 0x000fce00078e0017 */
[----:B------:R-:W-:Y:S05]  /*0490*/  CALL.REL.NOINC `($__internal_2_$__cuda_sm20_div_rn_f64_full) ;  /* 0x0000000800887944 */ /* 0x000fea0003c00000 */
[----:B------:R-:W-:Y:S01]  /*04a0*/  MOV R4, R6 ;  /* 0x0000000600047202 */ /* 0x000fe20000000f00 */
[----:B------:R-:W-:-:S07]  /*04b0*/  IMAD.MOV.U32 R5, RZ, RZ, R7 ;  /* 0x000000ffff057224 */ /* 0x000fce00078e0007 */
.L_x_33:
[----:B------:R-:W-:Y:S05]  /*04c0*/  BSYNC.RECONVERGENT B0 ;  /* 0x0000000000007941 */ /* 0x000fea0003800200 */
.L_x_32:
[----:B------:R-:W0:Y:S01]  /*04d0*/  LDC.64 R10, c[0x0][0x380] ;  /* 0x0000e000ff0a7b82 */ /* 0x000e220000000a00 */
[----:B------:R-:W-:Y:S02]  /*04e0*/  IMAD.IADD R7, R3, 0x1, R2 ;  /* 0x0000000103077824 */ /* 0x000fe400078e0202 */
[----:B------:R-:W-:Y:S02]  /*04f0*/  IMAD.IADD R9, R2, 0x1, -R3 ;  /* 0x0000000102097824 */ /* 0x000fe400078e0a03 */
[----:B0-----:R-:W-:-:S05]  /*0500*/  IMAD.WIDE.U32 R6, R7, 0x4, R10 ;  /* 0x0000000407067825 */ /* 0x001fca00078e000a */
[----:B------:R0:W2:Y:S01]  /*0510*/  LDG.E R3, desc[UR4][R6.64] ;  /* 0x0000000406037981 */ /* 0x0000a2000c1e1900 */
[----:B------:R-:W-:-:S05]  /*0520*/  IMAD.WIDE.U32 R10, R9, 0x4, R10 ;  /* 0x00000004090a7825 */ /* 0x000fca00078e000a */
[----:B------:R-:W3:Y:S01]  /*0530*/  LDG.E R18, desc[UR4][R10.64] ;  /* 0x000000040a127981 */ /* 0x000ee2000c1e1900 */
[----:B------:R-:W1:Y:S01]  /*0540*/  MUFU.RCP64H R15, R23 ;  /* 0x00000017000f7308 */ /* 0x000e620000001800 */
[----:B------:R-:W-:Y:S01]  /*0550*/  IMAD.MOV.U32 R14, RZ, RZ, 0x1 ;  /* 0x00000001ff0e7424 */ /* 0x000fe200078e00ff */
[----:B------:R-:W-:Y:S05]  /*0560*/  BSSY.RECONVERGENT B0, `(.L_x_34) ;  /* 0x0000018000007945 */ /* 0x000fea0003800200 */
[----:B-1----:R-:W-:-:S08]  /*0570*/  DFMA R12, -R22, R14, 1 ;  /* 0x3ff00000160c742b */ /* 0x002fd0000000010e */
[----:B------:R-:W-:-:S08]  /*0580*/  DFMA R16, R12, R12, R12 ;  /* 0x0000000c0c10722b */ /* 0x000fd0000000000c */
[----:B------:R-:W-:-:S08]  /*0590*/  DFMA R16, R14, R16, R14 ;  /* 0x000000100e10722b */ /* 0x000fd0000000000e */
[----:B0-----:R-:W-:-:S08]  /*05a0*/  DFMA R6, -R22, R16, 1 ;  /* 0x3ff000001606742b */ /* 0x001fd00000000110 */
[----:B------:R-:W-:Y:S01]  /*05b0*/  DFMA R16, R16, R6, R16 ;  /* 0x000000061010722b */ /* 0x000fe20000000010 */
[----:B--2---:R-:W0:Y:S08]  /*05c0*/  F2F.F64.F32 R8, R3 ;  /* 0x0000000300087310 */ /* 0x004e300000201800 */
[----:B---3--:R-:W1:Y:S01]  /*05d0*/  F2F.F64.F32 R12, R18 ;  /* 0x00000012000c7310 */ /* 0x008e620000201800 */
[----:B0-----:R-:W-:-:S07]  /*05e0*/  DADD R8, -R24, R8 ;  /* 0x0000000018087229 */ /* 0x001fce0000000108 */
[----:B------:R0:W2:Y:S01]  /*05f0*/  F2F.F32.F64 R3, R4 ;  /* 0x0000000400037310 */ /* 0x0000a20000301000 */
[----:B-1----:R-:W-:-:S08]  /*0600*/  DADD R8, R8, R12 ;  /* 0x0000000008087229 */ /* 0x002fd0000000000c */
[----:B------:R-:W-:Y:S02]  /*0610*/  DMUL R6, R16, R8 ;  /* 0x0000000810067228 */ /* 0x000fe40000000000 */
[----:B------:R-:W-:-:S06]  /*0620*/  FSETP.GEU.AND P1, PT, |R9|, 6.5827683646048100446e-37, PT ;  /* 0x036000000900780b */ /* 0x000fcc0003f2e200 */
[----:B------:R-:W-:-:S08]  /*0630*/  DFMA R10, -R22, R6, R8 ;  /* 0x00000006160a722b */ /* 0x000fd00000000108 */
[----:B------:R-:W-:-:S10]  /*0640*/  DFMA R6, R16, R10, R6 ;  /* 0x0000000a1006722b */ /* 0x000fd40000000006 */
[----:B------:R-:W-:-:S05]  /*0650*/  FFMA R10, RZ, R23, R7 ;  /* 0x00000017ff0a7223 */ /* 0x000fca0000000007 */
[----:B------:R-:W-:-:S13]  /*0660*/  FSETP.GT.AND P0, PT, |R10|, 1.469367938527859385e-39, PT ;  /* 0x001000000a00780b */ /* 0x000fda0003f04200 */
[----:B0-2---:R-:W-:Y:S05]  /*0670*/  @P0 BRA P1, `(.L_x_35) ;  /* 0x0000000000180947 */ /* 0x005fea0000800000 */
[----:B------:R-:W-:Y:S01]  /*0680*/  IMAD.MOV.U32 R6, RZ, RZ, R8 ;  /* 0x000000ffff067224 */ /* 0x000fe200078e0008 */
[----:B------:R-:W-:Y:S01]  /*0690*/  MOV R4, 0x6e0 ;  /* 0x000006e000047802 */ /* 0x000fe20000000f00 */
[----:B------:R-:W-:Y:S02]  /*06a0*/  IMAD.MOV.U32 R7, RZ, RZ, R9 ;  /* 0x000000ffff077224 */ /* 0x000fe400078e0009 */
[----:B------:R-:W-:Y:S02]  /*06b0*/  IMAD.MOV.U32 R10, RZ, RZ, R22 ;  /* 0x000000ffff0a7224 */ /* 0x000fe400078e0016 */
[----:B------:R-:W-:-:S07]  /*06c0*/  IMAD.MOV.U32 R11, RZ, RZ, R23 ;  /* 0x000000ffff0b7224 */ /* 0x000fce00078e0017 */
[----:B------:R-:W-:Y:S05]  /*06d0*/  CALL.REL.NOINC `($__internal_2_$__cuda_sm20_div_rn_f64_full) ;  /* 0x0000000400f87944 */ /* 0x000fea0003c00000 */
.L_x_35:
[----:B------:R-:W-:Y:S05]  /*06e0*/  BSYNC.RECONVERGENT B0 ;  /* 0x0000000000007941 */ /* 0x000fea0003800200 */
.L_x_34:
[----:B------:R-:W0:Y:S01]  /*06f0*/  MUFU.RCP64H R5, R23 ;  /* 0x0000001700057308 */ /* 0x000e220000001800 */
[----:B------:R-:W-:Y:S01]  /*0700*/  MOV R4, 0x1 ;  /* 0x0000000100047802 */ /* 0x000fe20000000f00 */
[----:B------:R-:W-:Y:S01]  /*0710*/  BSSY.RECONVERGENT B0, `(.L_x_36) ;  /* 0x0000013000007945 */ /* 0x000fe20003800200 */
[----:B------:R-:W-:-:S04]  /*0720*/  FSETP.GEU.AND P1, PT, |R7|, 6.5827683646048100446e-37, PT ;  /* 0x036000000700780b */ /* 0x000fc80003f2e200 */
        /* <DEDUP_REMOVED lines=15> */
[----:B------:R-:W-:Y:S02]  /*0820*/  IMAD.MOV.U32 R8, RZ, RZ, R6 ;  /* 0x000000ffff087224 */ /* 0x000fe400078e0006 */
[----:B------:R-:W-:-:S07]  /*0830*/  IMAD.MOV.U32 R9, RZ, RZ, R7 ;  /* 0x000000ffff097224 */ /* 0x000fce00078e0007 */
.L_x_37:
[----:B------:R-:W-:Y:S05]  /*0840*/  BSYNC.RECONVERGENT B0 ;  /* 0x0000000000007941 */ /* 0x000fea0003800200 */
.L_x_36:
[----:B------:R-:W0:Y:S08]  /*0850*/  LDC.64 R28, c[0x0][0x388] ;  /* 0x0000e200ff1c7b82 */ /* 0x000e300000000a00 */
[----:B------:R-:W1:Y:S01]  /*0860*/  LDC.64 R6, c[0x4][0xb0] ;  /* 0x01002c00ff067b82 */ /* 0x000e620000000a00 */
[----:B0-----:R-:W-:-:S06]  /*0870*/  IMAD.WIDE R28, R2, 0x4, R28 ;  /* 0x00000004021c7825 */ /* 0x001fcc00078e021c */
[----:B------:R-:W2:Y:S04]  /*0880*/  LDG.E R28, desc[UR4][R28.64] ;  /* 0x000000041c1c7981 */ /* 0x000ea8000c1e1900 */
[----:B-1----:R-:W3:Y:S01]  /*0890*/  LDG.E R6, desc[UR4][R6.64] ;  /* 0x0000000406067981 */ /* 0x002ee2000c1e1900 */
[----:B------:R-:W0:Y:S01]  /*08a0*/  F2F.F32.F64 R8, R8 ;  /* 0x0000000800087310 */ /* 0x000e220000301000 */
[----:B------:R-:W-:Y:S01]  /*08b0*/  BSSY.RECONVERGENT B0, `(.L_x_38) ;  /* 0x0000008000007945 */ /* 0x000fe20003800200 */
[----:B0-----:R-:W-:-:S06]  /*08c0*/  FADD R3, R3, R8 ;  /* 0x0000000803037221 */ /* 0x001fcc0000000000 */
[----:B--2---:R-:W0:Y:S01]  /*08d0*/  F2F.F64.F32 R26, R28 ;  /* 0x0000001c001a7310 */ /* 0x004e220000201800 */
[----:B---3--:R-:W-:Y:S01]  /*08e0*/  FMUL R3, R6, R3 ;  /* 0x0000000306037220 */ /* 0x008fe20000400000 */
[----:B0-----:R-:W-:-:S10]  /*08f0*/  DADD R4, -RZ, |R26| ;  /* 0x00000000ff047229 */ /* 0x001fd4000000051a */
[----:B------:R-:W-:Y:S01]  /*0900*/  IMAD.MOV.U32 R12, RZ, RZ, R4 ;  /* 0x000000ffff0c7224 */ /* 0x000fe200078e0004 */
[----:B------:R-:W-:-:S07]  /*0910*/  MOV R4, 0x930 ;  /* 0x0000093000047802 */ /* 0x000fce0000000f00 */
[----:B------:R-:W-:Y:S05]  /*0920*/  CALL.REL.NOINC `($_Z11calc_next_TPfS_S_S_$__internal_accurate_pow) ;  /* 0x0000000800dc7944 */ /* 0x000fea0003c00000 */
[----:B------:R-:W-:Y:S05]  /*0930*/  BSYNC.RECONVERGENT B0 ;  /* 0x0000000000007941 */ /* 0x000fea0003800200 */
.L_x_38:
[C---:B------:R-:W-:Y:S01]  /*0940*/  DADD R4, R26.reuse, 2 ;  /* 0x400000001a047429 */ /* 0x040fe20000000000 */
[----:B------:R-:W-:Y:S01]  /*0950*/  FSETP.NEU.AND P0, PT, R28, RZ, PT ;  /* 0x000000ff1c00720b */ /* 0x000fe20003f0d000 */
[----:B------:R-:W-:Y:S01]  /*0960*/  DADD R6, -R26, 1 ;  /* 0x3ff000001a067429 */ /* 0x000fe20000000100 */
[----:B------:R-:W-:Y:S07]  /*0970*/  BSSY.RECONVERGENT B0, `(.L_x_39) ;  /* 0x000000c000007945 */ /* 0x000fee0003800200 */
[----:B------:R-:W-:-:S04]  /*0980*/  LOP3.LUT R4, R5, 0x7ff00000, RZ, 0xc0, !PT ;  /* 0x7ff0000005047812 */ /* 0x000fc800078ec0ff */
[----:B------:R-:W-:Y:S01]  /*0990*/  ISETP.NE.AND P1, PT, R4, 0x7ff00000, PT ;  /* 0x7ff000000400780c */ /* 0x000fe20003f25270 */
[----:B------:R-:W-:Y:S01]  /*09a0*/  DADD R4, -RZ, |R6| ;  /* 0x00000000ff047229 */ /* 0x000fe20000000506 */
[----:B------:R-:W-:-:S11]  /*09b0*/  @!P0 CS2R R10, SRZ ;  /* 0x00000000000a8805 */ /* 0x000fd6000001ff00 */
[----:B------:R-:W-:Y:S05]  /*09c0*/  @P1 BRA `(.L_x_40) ;  /* 0x0000000000181947 */ /* 0x000fea0003800000 */
[----:B------:R-:W-:-:S13]  /*09d0*/  FSETP.NAN.AND P0, PT, R28, R28, PT ;  /* 0x0000001c1c00720b */ /* 0x000fda0003f08000 */
[----:B------:R-:W-:Y:S01]  /*09e0*/  @P0 DADD R10, R26, 2 ;  /* 0x400000001a0a0429 */ /* 0x000fe20000000000 */
[----:B------:R-:W-:Y:S10]  /*09f0*/  @P0 BRA `(.L_x_40) ;  /* 0x00000000000c0947 */ /* 0x000ff40003800000 */
[----:B------:R-:W-:-:S14]  /*0a00*/  DSETP.NEU.AND P0, PT, |R26|, +INF , PT ;  /* 0x7ff000001a00742a */ /* 0x000fdc0003f0d200 */
[----:B------:R-:W-:Y:S02]  /*0a10*/  @!P0 IMAD.MOV.U32 R10, RZ, RZ, 0x0 ;  /* 0x00000000ff0a8424 */ /* 0x000fe400078e00ff */
[----:B------:R-:W-:-:S07]  /*0a20*/  @!P0 IMAD.MOV.U32 R11, RZ, RZ, 0x7ff00000 ;  /* 0x7ff00000ff0b8424 */ /* 0x000fce00078e00ff */
.L_x_40:
[----:B------:R-:W-:Y:S05]  /*0a30*/  BSYNC.RECONVERGENT B0 ;  /* 0x0000000000007941 */ /* 0x000fea0003800200 */
.L_x_39:
[----:B------:R-:W-:Y:S01]  /*0a40*/  DMUL R10, R10, 30 ;  /* 0x403e00000a0a7828 */ /* 0x000fe20000000000 */
[----:B------:R-:W-:Y:S01]  /*0a50*/  FSETP.NEU.AND P0, PT, R28, 1, PT ;  /* 0x3f8000001c00780b */ /* 0x000fe20003f0d000 */
[----:B------:R-:W-:Y:S01]  /*0a60*/  BSSY.RECONVERGENT B0, `(.L_x_41) ;  /* 0x0000006000007945 */ /* 0x000fe20003800200 */
[----:B------:R-:W-:Y:S01]  /*0a70*/  IMAD.MOV.U32 R12, RZ, RZ, R4 ;  /* 0x000000ffff0c7224 */ /* 0x000fe200078e0004 */
[----:B------:R-:W-:-:S06]  /*0a80*/  MOV R4, 0xac0 ;  /* 0x00000ac000047802 */ /* 0x000fcc0000000f00 */
[----:B------:R-:W-:Y:S02]  /*0a90*/  FSEL R26, R10, RZ, P0 ;  /* 0x000000ff0a1a7208 */ /* 0x000fe40000000000 */
[----:B------:R-:W-:-:S07]  /*0aa0*/  FSEL R27, R11, 2.96875, P0 ;  /* 0x403e00000b1b7808 */ /* 0x000fce0000000000 */
[----:B------:R-:W-:Y:S05]  /*0ab0*/  CALL.REL.NOINC `($_Z11calc_next_TPfS_S_S_$__internal_accurate_pow) ;  /* 0x0000000800787944 */ /* 0x000fea0003c00000 */
[----:B------:R-:W-:Y:S05]  /*0ac0*/  BSYNC.RECONVERGENT B0 ;  /* 0x0000000000007941 */ /* 0x000fea0003800200 */
.L_x_41:
[----:B------:R-:W0:Y:S02]  /*0ad0*/  LDC.64 R16, c[0x4][0xa8] ;  /* 0x01002a00ff107b82 */ /* 0x000e240000000a00 */
[----:B0-----:R-:W2:Y:S06]  /*0ae0*/  LDG.E R8, desc[UR4][R16.64] ;  /* 0x0000000410087981 */ /* 0x001eac000c1e1900 */
[----:B------:R-:W0:Y:S02]  /*0af0*/  LDC.64 R14, c[0x4][0x88] ;  /* 0x01002200ff0e7b82 */ /* 0x000e240000000a00 */
[----:B0-----:R0:W5:Y:S01]  /*0b00*/  LDG.E R14, desc[UR4][R14.64] ;  /* 0x000000040e0e7981 */ /* 0x001162000c1e1900 */
[C---:B------:R-:W-:Y:S01]  /*0b10*/  DADD R12, R6.reuse, 2 ;  /* 0x40000000060c7429 */ /* 0x040fe20000000000 */
[----:B------:R-:W-:Y:S01]  /*0b20*/  MOV R4, 0x1 ;  /* 0x0000000100047802 */ /* 0x000fe20000000f00 */
[C---:B------:R-:W-:Y:S01]  /*0b30*/  DSETP.NEU.AND P1, PT, R6.reuse, RZ, PT ;  /* 0x000000ff0600722a */ /* 0x040fe20003f2d000 */
[----:B------:R-:W-:Y:S01]  /*0b40*/  BSSY.RECONVERGENT B0, `(.L_x_42) ;  /* 0x0000010000007945 */ /* 0x000fe20003800200 */
[----:B------:R-:W-:-:S06]  /*0b50*/  DSETP.NEU.AND P0, PT, R6, 1, PT ;  /* 0x3ff000000600742a */ /* 0x000fcc0003f0d000 */
[----:B------:R-:W-:-:S04]  /*0b60*/  LOP3.LUT R18, R13, 0x7ff00000, RZ, 0xc0, !PT ;  /* 0x7ff000000d127812 */ /* 0x000fc800078ec0ff */
[----:B------:R-:W-:Y:S02]  /*0b70*/  ISETP.NE.AND P2, PT, R18, 0x7ff00000, PT ;  /* 0x7ff000001200780c */ /* 0x000fe40003f45270 */
[----:B------:R-:W-:Y:S01]  /*0b80*/  @!P1 CS2R R10, SRZ ;  /* 0x00000000000a9805 */ /* 0x000fe2000001ff00 */
[----:B--2---:R-:W1:Y:S08]  /*0b90*/  F2F.F64.F32 R8, R8 ;  /* 0x0000000800087310 */ /* 0x004e700000201800 */
[----:B-1----:R-:W1:Y:S02]  /*0ba0*/  MUFU.RCP64H R5, R9 ;  /* 0x0000000900057308 */ /* 0x002e640000001800 */
[----:B-1----:R-:W-:-:S08]  /*0bb0*/  DFMA R12, -R8, R4, 1 ;  /* 0x3ff00000080c742b */ /* 0x002fd00000000104 */
[----:B------:R-:W-:Y:S01]  /*0bc0*/  DFMA R12, R12, R12, R12 ;  /* 0x0000000c0c0c722b */ /* 0x000fe2000000000c */
[----:B0-----:R-:W-:Y:S10]  /*0bd0*/  @P2 BRA `(.L_x_43) ;  /* 0x0000000000182947 */ /* 0x001ff40003800000 */
[----:B------:R-:W-:-:S14]  /*0be0*/  DSETP.NAN.AND P1, PT, R6, R6, PT ;  /* 0x000000060600722a */ /* 0x000fdc0003f28000 */
[----:B------:R-:W-:Y:S01]  /*0bf0*/  @P1 DADD R10, R6, 2 ;  /* 0x40000000060a1429 */ /* 0x000fe20000000000 */
[----:B------:R-:W-:Y:S10]  /*0c00*/  @P1 BRA `(.L_x_43) ;  /* 0x00000000000c1947 */ /* 0x000ff40003800000 */
[----:B------:R-:W-:-:S14]  /*0c10*/  DSETP.NEU.AND P1, PT, |R6|, +INF , PT ;  /* 0x7ff000000600742a */ /* 0x000fdc0003f2d200 */
[----:B------:R-:W-:Y:S02]  /*0c20*/  @!P1 IMAD.MOV.U32 R10, RZ, RZ, 0x0 ;  /* 0x00000000ff0a9424 */ /* 0x000fe400078e00ff */
[----:B------:R-:W-:-:S07]  /*0c30*/  @!P1 IMAD.MOV.U32 R11, RZ, RZ, 0x7ff00000 ;  /* 0x7ff00000ff0b9424 */ /* 0x000fce00078e00ff */
.L_x_43:
[----:B------:R-:W-:Y:S05]  /*0c40*/  BSYNC.RECONVERGENT B0 ;  /* 0x0000000000007941 */ /* 0x000fea0003800200 */
.L_x_42:
[----:B------:R-:W-:Y:S01]  /*0c50*/  DFMA R12, R4, R12, R4 ;  /* 0x0000000c040c722b */ /* 0x000fe20000000004 */
[----:B-----5:R-:W0:Y:S01]  /*0c60*/  F2F.F64.F32 R6, R14 ;  /* 0x0000000e00067310 */ /* 0x020e220000201800 */
[----:B------:R-:W-:Y:S01]  /*0c70*/  FSEL R10, R10, RZ, P0 ;  /* 0x000000ff0a0a7208 */ /* 0x000fe20000000000 */
[----:B------:R-:W-:Y:S01]  /*0c80*/  BSSY.RECONVERGENT B0, `(.L_x_44) ;  /* 0x0000015000007945 */ /* 0x000fe20003800200 */
[----:B------:R-:W-:-:S04]  /*0c90*/  FSEL R11, R11, 1.875, P0 ;  /* 0x3ff000000b0b7808 */ /* 0x000fc80000000000 */
[----:B------:R-:W-:Y:S02]  /*0ca0*/  DFMA R4, -R8, R12, 1 ;  /* 0x3ff000000804742b */ /* 0x000fe4000000010c */
[----:B------:R-:W-:-:S06]  /*0cb0*/  DMUL R26, R26, R10 ;  /* 0x0000000a1a1a7228 */ /* 0x000fcc0000000000 */
[----:B------:R-:W-:Y:S02]  /*0cc0*/  DFMA R4, R12, R4, R12 ;  /* 0x000000040c04722b */ /* 0x000fe4000000000c */
[----:B0-----:R-:W-:-:S08]  /*0cd0*/  DMUL R26, R26, R6 ;  /* 0x000000061a1a7228 */ /* 0x001fd00000000000 */
        /* <DEDUP_REMOVED lines=13> */
[----:B------:R-:W-:Y:S02]  /*0db0*/  IMAD.MOV.U32 R4, RZ, RZ, R6 ;  /* 0x000000ffff047224 */ /* 0x000fe400078e0006 */
[----:B------:R-:W-:-:S07]  /*0dc0*/  IMAD.MOV.U32 R5, RZ, RZ, R7 ;  /* 0x000000ffff057224 */ /* 0x000fce00078e0007 */
.L_x_45:
[----:B------:R-:W-:Y:S05]  /*0dd0*/  BSYNC.RECONVERGENT B0 ;  /* 0x0000000000007941 */ /* 0x000fea0003800200 */
.L_x_44:
[----:B------:R-:W0:Y:S08]  /*0de0*/  LDC.64 R6, c[0x0][0x390] ;  /* 0x0000e400ff067b82 */ /* 0x000e300000000a00 */
[----:B------:R-:W1:Y:S08]  /*0df0*/  LDC.64 R10, c[0x4][0xa0] ;  /* 0x01002800ff0a7b82 */ /* 0x000e700000000a00 */
[----:B------:R-:W2:Y:S01]  /*0e00*/  LDC.64 R12, c[0x0][0x398] ;  /* 0x0000e600ff0c7b82 */ /* 0x000ea20000000a00 */
[----:B0-----:R-:W-:-:S06]  /*0e10*/  IMAD.WIDE R6, R2, 0x4, R6 ;  /* 0x0000000402067825 */ /* 0x001fcc00078e0206 */
[----:B------:R-:W3:Y:S04]  /*0e20*/  LDG.E R6, desc[UR4][R6.64] ;  /* 0x0000000406067981 */ /* 0x000ee8000c1e1900 */
[----:B-1----:R-:W4:Y:S01]  /*0e30*/  LDG.E R10, desc[UR4][R10.64] ;  /* 0x000000040a0a7981 */ /* 0x002f22000c1e1900 */
[----:B---3--:R-:W0:Y:S02]  /*0e40*/  F2F.F64.F32 R8, R6 ;  /* 0x0000000600087310 */ /* 0x008e240000201800 */
[----:B0-----:R-:W-:-:S10]  /*0e50*/  DMUL R8, R8, R4 ;  /* 0x0000000408087228 */ /* 0x001fd40000000000 */
[----:B------:R-:W0:Y:S02]  /*0e60*/  F2F.F32.F64 R8, R8 ;  /* 0x0000000800087310 */ /* 0x000e240000301000 */
[----:B0-----:R-:W-:Y:S01]  /*0e70*/  FADD R5, R3, R8 ;  /* 0x0000000803057221 */ /* 0x001fe20000000000 */
[----:B--2---:R-:W-:-:S04]  /*0e80*/  IMAD.WIDE R2, R2, 0x4, R12 ;  /* 0x0000000402027825 */ /* 0x004fc800078e020c */
[----:B----4-:R-:W-:-:S05]  /*0e90*/  FFMA R5, R5, R10, R0 ;  /* 0x0000000a05057223 */ /* 0x010fca0000000000 */
[----:B------:R-:W-:Y:S01]  /*0ea0*/  STG.E desc[UR4][R2.64], R5 ;  /* 0x0000000502007986 */ /* 0x000fe2000c101904 */
[----:B------:R-:W-:Y:S05]  /*0eb0*/  EXIT ;  /* 0x000000000000794d */ /* 0x000fea0003800000 */
        .weak           $__internal_2_$__cuda_sm20_div_rn_f64_full
        .type           $__internal_2_$__cuda_sm20_div_rn_f64_full,@function
        .size           $__internal_2_$__cuda_sm20_div_rn_f64_full,($_Z11calc_next_TPfS_S_S_$__internal_accurate_pow - $__internal_2_$__cuda_sm20_div_rn_f64_full)
$__internal_2_$__cuda_sm20_div_rn_f64_full:
[C---:B------:R-:W-:Y:S01]  /*0ec0*/  FSETP.GEU.AND P0, PT, |R11|.reuse, 1.469367938527859385e-39, PT ;  /* 0x001000000b00780b */ /* 0x040fe20003f0e200 */
[----:B------:R-:W-:Y:S01]  /*0ed0*/  IMAD.MOV.U32 R13, RZ, RZ, R7 ;  /* 0x000000ffff0d7224 */ /* 0x000fe200078e0007 */
[C---:B------:R-:W-:Y:S01]  /*0ee0*/  LOP3.LUT R8, R11.reuse, 0x800fffff, RZ, 0xc0, !PT ;  /* 0x800fffff0b087812 */ /* 0x040fe200078ec0ff */
[----:B------:R-:W-:Y:S01]  /*0ef0*/  IMAD.MOV.U32 R14, RZ, RZ, 0x1 ;  /* 0x00000001ff0e7424 */ /* 0x000fe200078e00ff */
[----:B------:R-:W-:Y:S01]  /*0f00*/  LOP3.LUT R26, R11, 0x7ff00000, RZ, 0xc0, !PT ;  /* 0x7ff000000b1a7812 */ /* 0x000fe200078ec0ff */
[----:B------:R-:W-:Y:S01]  /*0f10*/  IMAD.MOV.U32 R12, RZ, RZ, R6 ;  /* 0x000000ffff0c7224 */ /* 0x000fe200078e0006 */
[----:B------:R-:W-:Y:S01]  /*0f20*/  LOP3.LUT R9, R8, 0x3ff00000, RZ, 0xfc, !PT ;  /* 0x3ff0000008097812 */ /* 0x000fe200078efcff */
[----:B------:R-:W-:Y:S01]  /*0f30*/  BSSY.RECONVERGENT B1, `(.L_x_46) ;  /* 0x0000052000017945 */ /* 0x000fe20003800200 */
[----:B------:R-:W-:Y:S02]  /*0f40*/  MOV R8, R10 ;  /* 0x0000000a00087202 */ /* 0x000fe40000000f00 */
[----:B------:R-:W-:-:S02]  /*0f50*/  FSETP.GEU.AND P2, PT, |R13|, 1.469367938527859385e-39, PT ;  /* 0x001000000d00780b */ /* 0x000fc40003f4e200 */
[----:B------:R-:W-:Y:S01]  /*0f60*/  LOP3.LUT R5, R13, 0x7ff00000, RZ, 0xc0, !PT ;  /* 0x7ff000000d057812 */ /* 0x000fe200078ec0ff */
[----:B------:R-:W-:-:S03]  /*0f70*/  @!P0 DMUL R8, R10, 8.98846567431157953865e+307 ;  /* 0x7fe000000a088828 */ /* 0x000fc60000000000 */
[----:B------:R-:W-:-:S03]  /*0f80*/  ISETP.GE.U32.AND P1, PT, R5, R26, PT ;  /* 0x0000001a0500720c */ /* 0x000fc60003f26070 */
[----:B------:R-:W0:Y:S04]  /*0f90*/  MUFU.RCP64H R15, R9 ;  /* 0x00000009000f7308 */ /* 0x000e280000001800 */
[----:B------:R-:W-:Y:S01]  /*0fa0*/  @!P2 LOP3.LUT R6, R11, 0x7ff00000, RZ, 0xc0, !PT ;  /* 0x7ff000000b06a812 */ /* 0x000fe200078ec0ff */
[----:B------:R-:W-:Y:S01]  /*0fb0*/  @!P2 IMAD.MOV.U32 R18, RZ, RZ, RZ ;  /* 0x000000ffff12a224 */ /* 0x000fe200078e00ff */
[----:B------:R-:W-:Y:S02]  /*0fc0*/  @!P0 LOP3.LUT R26, R9, 0x7ff00000, RZ, 0xc0, !PT ;  /* 0x7ff00000091a8812 */ /* 0x000fe400078ec0ff */
[----:B------:R-:W-:Y:S01]  /*0fd0*/  @!P2 ISETP.GE.U32.AND P3, PT, R5, R6, PT ;  /* 0x000000060500a20c */ /* 0x000fe20003f66070 */
[----:B------:R-:W-:Y:S01]  /*0fe0*/  IMAD.MOV.U32 R6, RZ, RZ, 0x1ca00000 ;  /* 0x1ca00000ff067424 */ /* 0x000fe200078e00ff */
[----:B------:R-:W-:-:S04]  /*0ff0*/  IADD3 R27, PT, PT, R26, -0x1, RZ ;  /* 0xffffffff1a1b7810 */ /* 0x000fc80007ffe0ff */
[----:B------:R-:W-:Y:S01]  /*1000*/  @!P2 SEL R7, R6, 0x63400000, !P3 ;  /* 0x634000000607a807 */ /* 0x000fe20005800000 */
[----:B0-----:R-:W-:-:S03]  /*1010*/  DFMA R16, R14, -R8, 1 ;  /* 0x3ff000000e10742b */ /* 0x001fc60000000808 */
[----:B------:R-:W-:-:S04]  /*1020*/  @!P2 LOP3.LUT R7, R7, 0x80000000, R13, 0xf8, !PT ;  /* 0x800000000707a812 */ /* 0x000fc800078ef80d */
[----:B------:R-:W-:Y:S01]  /*1030*/  @!P2 LOP3.LUT R19, R7, 0x100000, RZ, 0xfc, !PT ;  /* 0x001000000713a812 */ /* 0x000fe200078efcff */
[----:B------:R-:W-:Y:S01]  /*1040*/  IMAD.MOV.U32 R7, RZ, RZ, R5 ;  /* 0x000000ffff077224 */ /* 0x000fe200078e0005 */
[----:B------:R-:W-:-:S08]  /*1050*/  DFMA R16, R16, R16, R16 ;  /* 0x000000101010722b */ /* 0x000fd00000000010 */
[----:B------:R-:W-:Y:S01]  /*1060*/  DFMA R16, R14, R16, R14 ;  /* 0x000000100e10722b */ /* 0x000fe2000000000e */
[----:B------:R-:W-:Y:S01]  /*1070*/  SEL R15, R6, 0x63400000, !P1 ;  /* 0x63400000060f7807 */ /* 0x000fe20004800000 */
[----:B------:R-:W-:-:S03]  /*1080*/  IMAD.MOV.U32 R14, RZ, RZ, R12 ;  /* 0x000000ffff0e7224 */ /* 0x000fc600078e000c */
[----:B------:R-:W-:-:S03]  /*1090*/  LOP3.LUT R15, R15, 0x800fffff, R13, 0xf8, !PT ;  /* 0x800fffff0f0f7812 */ /* 0x000fc600078ef80d */
[----:B------:R-:W-:-:S03]  /*10a0*/  DFMA R20, R16, -R8, 1 ;  /* 0x3ff000001014742b */ /* 0x000fc60000000808 */
[----:B------:R-:W-:-:S05]  /*10b0*/  @!P2 DFMA R14, R14, 2, -R18 ;  /* 0x400000000e0ea82b */ /* 0x000fca0000000812 */
[----:B------:R-:W-:-:S05]  /*10c0*/  DFMA R20, R16, R20, R16 ;  /* 0x000000141014722b */ /* 0x000fca0000000010 */
[----:B------:R-:W-:-:S03]  /*10d0*/  @!P2 LOP3.LUT R7, R15, 0x7ff00000, RZ, 0xc0, !PT ;  /* 0x7ff000000f07a812 */ /* 0x000fc600078ec0ff */
[----:B------:R-:W-:Y:S02]  /*10e0*/  DMUL R16, R20, R14 ;  /* 0x0000000e14107228 */ /* 0x000fe40000000000 */
[----:B------:R-:W-:-:S05]  /*10f0*/  VIADD R18, R7, 0xffffffff ;  /* 0xffffffff07127836 */ /* 0x000fca0000000000 */
[----:B------:R-:W-:Y:S01]  /*1100*/  ISETP.GT.U32.AND P0, PT, R18, 0x7feffffe, PT ;  /* 0x7feffffe1200780c */ /* 0x000fe20003f04070 */
[----:B------:R-:W-:-:S03]  /*1110*/  DFMA R18, R16, -R8, R14 ;  /* 0x800000081012722b */ /* 0x000fc6000000000e */
[----:B------:R-:W-:-:S05]  /*1120*/  ISETP.GT.U32.OR P0, PT, R27, 0x7feffffe, P0 ;  /* 0x7feffffe1b00780c */ /* 0x000fca0000704470 */
[----:B------:R-:W-:-:S08]  /*1130*/  DFMA R18, R20, R18, R16 ;  /* 0x000000121412722b */ /* 0x000fd00000000010 */
[----:B------:R-:W-:Y:S05]  /*1140*/  @P0 BRA `(.L_x_47) ;  /* 0x00000000006c0947 */ /* 0x000fea0003800000 */
[----:B------:R-:W-:-:S04]  /*1150*/  LOP3.LUT R12, R11, 0x7ff00000, RZ, 0xc0, !PT ;  /* 0x7ff000000b0c7812 */ /* 0x000fc800078ec0ff */
[CC--:B------:R-:W-:Y:S02]  /*1160*/  VIADDMNMX R7, R5.reuse, -R12.reuse, 0xb9600000, !PT ;  /* 0xb960000005077446 */ /* 0x0c0fe4000780090c */
[----:B------:R-:W-:Y:S02]  /*1170*/  ISETP.GE.U32.AND P0, PT, R5, R12, PT ;  /* 0x0000000c0500720c */ /* 0x000fe40003f06070 */
[----:B------:R-:W-:Y:S02]  /*1180*/  VIMNMX R5, PT, PT, R7, 0x46a00000, PT ;  /* 0x46a0000007057848 */ /* 0x000fe40003fe0100 */
[----:B------:R-:W-:-:S05]  /*1190*/  SEL R6, R6, 0x63400000, !P0 ;  /* 0x6340000006067807 */ /* 0x000fca0004000000 */
[----:B------:R-:W-:Y:S02]  /*11a0*/  IMAD.IADD R5, R5, 0x1, -R6 ;  /* 0x0000000105057824 */ /* 0x000fe400078e0a06 */
[----:B------:R-:W-:Y:S02]  /*11b0*/  IMAD.MOV.U32 R6, RZ, RZ, RZ ;  /* 0x000000ffff067224 */ /* 0x000fe400078e00ff */
[----:B------:R-:W-:-:S06]  /*11c0*/  VIADD R7, R5, 0x7fe00000 ;  /* 0x7fe0000005077836 */ /* 0x000fcc0000000000 */
[----:B------:R-:W-:-:S10]  /*11d0*/  DMUL R16, R18, R6 ;  /* 0x0000000612107228 */ /* 0x000fd40000000000 */
[----:B------:R-:W-:-:S13]  /*11e0*/  FSETP.GTU.AND P0, PT, |R17|, 1.469367938527859385e-39, PT ;  /* 0x001000001100780b */ /* 0x000fda0003f0c200 */
[----:B------:R-:W-:Y:S05]  /*11f0*/  @P0 BRA `(.L_x_48) ;  /* 0x0000000000940947 */ /* 0x000fea0003800000 */
[----:B------:R-:W-:Y:S01]  /*1200*/  DFMA R8, R18, -R8, R14 ;  /* 0x800000081208722b */ /* 0x000fe2000000000e */
[----:B------:R-:W-:-:S09]  /*1210*/  IMAD.MOV.U32 R6, RZ, RZ, RZ ;  /* 0x000000ffff067224 */ /* 0x000fd200078e00ff */
[C---:B------:R-:W-:Y:S02]  /*1220*/  FSETP.NEU.AND P0, PT, R9.reuse, RZ, PT ;  /* 0x000000ff0900720b */ /* 0x040fe40003f0d000 */
[----:B------:R-:W-:-:S04]  /*1230*/  LOP3.LUT R11, R9, 0x80000000, R11, 0x48, !PT ;  /* 0x80000000090b7812 */ /* 0x000fc800078e480b */
[----:B------:R-:W-:-:S07]  /*1240*/  LOP3.LUT R7, R11, R7, RZ, 0xfc, !PT ;  /* 0x000000070b077212 */ /* 0x000fce00078efcff */
[----:B------:R-:W-:Y:S05]  /*1250*/  @!P0 BRA `(.L_x_48) ;  /* 0x00000000007c8947 */ /* 0x000fea0003800000 */
[----:B------:R-:W-:Y:S01]  /*1260*/  IMAD.MOV R9, RZ, RZ, -R5 ;  /* 0x000000ffff097224 */ /* 0x000fe200078e0a05 */
[----:B------:R-:W-:Y:S01]  /*1270*/  DMUL.RP R6, R18, R6 ;  /* 0x0000000612067228 */ /* 0x000fe20000008000 */
[----:B------:R-:W-:Y:S01]  /*1280*/  IMAD.MOV.U32 R8, RZ, RZ, RZ ;  /* 0x000000ffff087224 */ /* 0x000fe200078e00ff */
[----:B------:R-:W-:-:S05]  /*1290*/  IADD3 R5, PT, PT, -R5, -0x43300000, RZ ;  /* 0xbcd0000005057810 */ /* 0x000fca0007ffe1ff */
[----:B------:R-:W-:-:S03]  /*12a0*/  DFMA R8, R16, -R8, R18 ;  /* 0x800000081008722b */ /* 0x000fc60000000012 */
[----:B------:R-:W-:-:S07]  /*12b0*/  LOP3.LUT R11, R7, R11, RZ, 0x3c, !PT ;  /* 0x0000000b070b7212 */ /* 0x000fce00078e3cff */
[----:B------:R-:W-:-:S04]  /*12c0*/  FSETP.NEU.AND P0, PT, |R9|, R5, PT ;  /* 0x000000050900720b */ /* 0x000fc80003f0d200 */
[----:B------:R-:W-:Y:S02]  /*12d0*/  FSEL R16, R6, R16, !P0 ;  /* 0x0000001006107208 */ /* 0x000fe40004000000 */
[----:B------:R-:W-:Y:S01]  /*12e0*/  FSEL R17, R11, R17, !P0 ;  /* 0x000000110b117208 */ /* 0x000fe20004000000 */
[----:B------:R-:W-:Y:S06]  /*12f0*/  BRA `(.L_x_48) ;  /* 0x0000000000547947 */ /* 0x000fec0003800000 */
.L_x_47:
[----:B------:R-:W-:-:S14]  /*1300*/  DSETP.NAN.AND P0, PT, R12, R12, PT ;  /* 0x0000000c0c00722a */ /* 0x000fdc0003f08000 */
[----:B------:R-:W-:Y:S05]  /*1310*/  @P0 BRA `(.L_x_49) ;  /* 0x0000000000440947 */ /* 0x000fea0003800000 */
[----:B------:R-:W-:-:S14]  /*1320*/  DSETP.NAN.AND P0, PT, R10, R10, PT ;  /* 0x0000000a0a00722a */ /* 0x000fdc0003f08000 */
[----:B------:R-:W-:Y:S05]  /*1330*/  @P0 BRA `(.L_x_50) ;  /* 0x0000000000300947 */ /* 0x000fea0003800000 */
[----:B------:R-:W-:Y:S01]  /*1340*/  ISETP.NE.AND P0, PT, R7, R26, PT ;  /* 0x0000001a0700720c */ /* 0x000fe20003f05270 */
[----:B------:R-:W-:Y:S02]  /*1350*/  IMAD.MOV.U32 R16, RZ, RZ, 0x0 ;  /* 0x00000000ff107424 */ /* 0x000fe400078e00ff */
[----:B------:R-:W-:-:S10]  /*1360*/  IMAD.MOV.U32 R17, RZ, RZ, -0x80000 ;  /* 0xfff80000ff117424 */ /* 0x000fd400078e00ff */
[----:B------:R-:W-:Y:S05]  /*1370*/  @!P0 BRA `(.L_x_48) ;  /* 0x0000000000348947 */ /* 0x000fea0003800000 */
[----:B------:R-:W-:Y:S02]  /*1380*/  ISETP.NE.AND P0, PT, R7, 0x7ff00000, PT ;  /* 0x7ff000000700780c */ /* 0x000fe40003f05270 */
[----:B------:R-:W-:Y:S02]  /*1390*/  LOP3.LUT R17, R13, 0x80000000, R11, 0x48, !PT ;  /* 0x800000000d117812 */ /* 0x000fe400078e480b */
[----:B------:R-:W-:-:S13]  /*13a0*/  ISETP.EQ.OR P0, PT, R26, RZ, !P0 ;  /* 0x000000ff1a00720c */ /* 0x000fda0004702670 */
[----:B------:R-:W-:Y:S02]  /*13b0*/  @P0 LOP3.LUT R5, R17, 0x7ff00000, RZ, 0xfc, !PT ;  /* 0x7ff0000011050812 */ /* 0x000fe400078efcff */
[----:B------:R-:W-:Y:S01]  /*13c0*/  @!P0 MOV R16, RZ ;  /* 0x000000ff00108202 */ /* 0x000fe20000000f00 */
[----:B------:R-:W-:Y:S02]  /*13d0*/  @P0 IMAD.MOV.U32 R16, RZ, RZ, RZ ;  /* 0x000000ffff100224 */ /* 0x000fe400078e00ff */
[----:B------:R-:W-:Y:S01]  /*13e0*/  @P0 IMAD.MOV.U32 R17, RZ, RZ, R5 ;  /* 0x000000ffff110224 */ /* 0x000fe200078e0005 */
[----:B------:R-:W-:Y:S06]  /*13f0*/  BRA `(.L_x_48) ;  /* 0x0000000000147947 */ /* 0x000fec0003800000 */
.L_x_50:
[----:B------:R-:W-:Y:S01]  /*1400*/  LOP3.LUT R17, R11, 0x80000, RZ, 0xfc, !PT ;  /* 0x000800000b117812 */ /* 0x000fe200078efcff */
[----:B------:R-:W-:Y:S01]  /*1410*/  IMAD.MOV.U32 R16, RZ, RZ, R10 ;  /* 0x000000ffff107224 */ /* 0x000fe200078e000a */
[----:B------:R-:W-:Y:S06]  /*1420*/  BRA `(.L_x_48) ;  /* 0x0000000000087947 */ /* 0x000fec0003800000 */
.L_x_49:
[----:B------:R-:W-:Y:S01]  /*1430*/  LOP3.LUT R17, R13, 0x80000, RZ, 0xfc, !PT ;  /* 0x000800000d117812 */ /* 0x000fe200078efcff */
[----:B------:R-:W-:-:S07]  /*1440*/  IMAD.MOV.U32 R16, RZ, RZ, R12 ;  /* 0x000000ffff107224 */ /* 0x000fce00078e000c */
.L_x_48:
[----:B------:R-:W-:Y:S05]  /*1450*/  BSYNC.RECONVERGENT B1 ;  /* 0x0000000000017941 */ /* 0x000fea0003800200 */
.L_x_46:
[----:B------:R-:W-:Y:S02]  /*1460*/  IMAD.MOV.U32 R5, RZ, RZ, 0x0 ;  /* 0x00000000ff057424 */ /* 0x000fe400078e00ff */
[----:B------:R-:W-:Y:S02]  /*1470*/  IMAD.MOV.U32 R6, RZ, RZ, R16 ;  /* 0x000000ffff067224 */ /* 0x000fe400078e0010 */
[----:B------:R-:W-:Y:S01]  /*1480*/  IMAD.MOV.U32 R7, RZ, RZ, R17 ;  /* 0x000000ffff077224 */ /* 0x000fe200078e0011 */
[----:B------:R-:W-:Y:S06]  /*1490*/  RET.REL.NODEC R4 `(_Z11calc_next_TPfS_S_S_) ;  /* 0xffffffe804d87950 */ /* 0x000fec0003c3ffff */
        .type           $_Z11calc_next_TPfS_S_S_$__internal_accurate_pow,@function
        .size           $_Z11calc_next_TPfS_S_S_$__internal_accurate_pow,(.L_x_151 - $_Z11calc_next_TPfS_S_S_$__internal_accurate_pow)
$_Z11calc_next_TPfS_S_S_$__internal_accurate_pow:
[----:B------:R-:W-:Y:S01]  /*14a0*/  ISETP.GT.U32.AND P0, PT, R5, 0xfffff, PT ;  /* 0x000fffff0500780c */ /* 0x000fe20003f04070 */
[----:B------:R-:W-:Y:S01]  /*14b0*/  IMAD.MOV.U32 R8, RZ, RZ, R12 ;  /* 0x000000ffff087224 */ /* 0x000fe200078e000c */
[----:B------:R-:W-:Y:S01]  /*14c0*/  MOV R9, R5 ;  /* 0x0000000500097202 */ /* 0x000fe20000000f00 */
[--C-:B------:R-:W-:Y:S01]  /*14d0*/  IMAD.MOV.U32 R10, RZ, RZ, R5.reuse ;  /* 0x000000ffff0a7224 */ /* 0x100fe200078e0005 */
[----:B------:R-:W-:Y:S01]  /*14e0*/  UMOV UR6, 0x7d2cafe2 ;  /* 0x7d2cafe200067882 */ /* 0x000fe20000000000 */
[----:B------:R-:W-:Y:S01]  /*14f0*/  IMAD.MOV.U32 R16, RZ, RZ, RZ ;  /* 0x000000ffff107224 */ /* 0x000fe200078e00ff */
[----:B------:R-:W-:Y:S01]  /*1500*/  UMOV UR7, 0x3eb0f5ff ;  /* 0x3eb0f5ff00077882 */ /* 0x000fe20000000000 */
[----:B------:R-:W-:Y:S01]  /*1510*/  IMAD.MOV.U32 R14, RZ, RZ, 0x41ad3b5a ;  /* 0x41ad3b5aff0e7424 */ /* 0x000fe200078e00ff */
[----:B------:R-:W-:Y:S01]  /*1520*/  SHF.R.U32.HI R5, RZ, 0x14, R5 ;  /* 0x00000014ff057819 */ /* 0x000fe20000011605 */
[----:B------:R-:W-:Y:S01]  /*1530*/  IMAD.MOV.U32 R15, RZ, RZ, 0x3ed0f5d2 ;  /* 0x3ed0f5d2ff0f7424 */ /* 0x000fe200078e00ff */
[----:B------:R-:W-:Y:S01]  /*1540*/  UMOV UR8, 0x3b39803f ;  /* 0x3b39803f00087882 */ /* 0x000fe20000000000 */
[----:B------:R-:W-:-:S02]  /*1550*/  UMOV UR9, 0x3c7abc9e ;  /* 0x3c7abc9e00097882 */ /* 0x000fc40000000000 */
[----:B------:R-:W-:-:S10]  /*1560*/  @!P0 DMUL R8, R8, 1.80143985094819840000e+16 ;  /* 0x4350000008088828 */ /* 0x000fd40000000000 */
[----:B------:R-:W-:Y:S01]  /*1570*/  @!P0 IMAD.MOV.U32 R10, RZ, RZ, R9 ;  /* 0x000000ffff0a8224 */ /* 0x000fe200078e0009 */
[----:B------:R-:W-:Y:S01]  /*1580*/  @!P0 LEA.HI R5, R9, 0xffffffca, RZ, 0xc ;  /* 0xffffffca09058811 */ /* 0x000fe200078f60ff */
[----:B------:R-:W-:-:S03]  /*1590*/  @!P0 IMAD.MOV.U32 R12, RZ, RZ, R8 ;  /* 0x000000ffff0c8224 */ /* 0x000fc600078e0008 */
[----:B------:R-:W-:Y:S01]  /*15a0*/  LOP3.LUT R10, R10, 0x800fffff, RZ, 0xc0, !PT ;  /* 0x800fffff0a0a7812 */ /* 0x000fe200078ec0ff */
[----:B------:R-:W-:-:S03]  /*15b0*/  VIADD R8, R5, 0xfffffc01 ;  /* 0xfffffc0105087836 */ /* 0x000fc60000000000 */
[----:B------:R-:W-:-:S04]  /*15c0*/  LOP3.LUT R13, R10, 0x3ff00000, RZ, 0xfc, !PT ;  /* 0x3ff000000a0d7812 */ /* 0x000fc800078efcff */
[----:B------:R-:W-:-:S13]  /*15d0*/  ISETP.GE.U32.AND P1, PT, R13, 0x3ff6a09f, PT ;  /* 0x3ff6a09f0d00780c */ /* 0x000fda0003f26070 */
[----:B------:R-:W-:Y:S02]  /*15e0*/  @P1 VIADD R11, R13, 0xfff00000 ;  /* 0xfff000000d0b1836 */ /* 0x000fe40000000000 */
[----:B------:R-:W-:Y:S02]  /*15f0*/  @P1 VIADD R8, R5, 0xfffffc02 ;  /* 0xfffffc0205081836 */ /* 0x000fe40000000000 */
[----:B------:R-:W-:-:S06]  /*1600*/  @P1 IMAD.MOV.U32 R13, RZ, RZ, R11 ;  /* 0x000000ffff0d1224 */ /* 0x000fcc00078e000b */
[C---:B------:R-:W-:Y:S02]  /*1610*/  DADD R18, R12.reuse, 1 ;  /* 0x3ff000000c127429 */ /* 0x040fe40000000000 */
[----:B------:R-:W-:-:S04]  /*1620*/  DADD R12, R12, -1 ;  /* 0xbff000000c0c7429 */ /* 0x000fc80000000000 */
[----:B------:R-:W0:Y:S02]  /*1630*/  MUFU.RCP64H R17, R19 ;  /* 0x0000001300117308 */ /* 0x000e240000001800 */
[----:B0-----:R-:W-:-:S08]  /*1640*/  DFMA R10, -R18, R16, 1 ;  /* 0x3ff00000120a742b */ /* 0x001fd00000000110 */
[----:B------:R-:W-:-:S08]  /*1650*/  DFMA R10, R10, R10, R10 ;  /* 0x0000000a0a0a722b */ /* 0x000fd0000000000a */
[----:B------:R-:W-:-:S08]  /*1660*/  DFMA R16, R16, R10, R16 ;  /* 0x0000000a1010722b */ /* 0x000fd00000000010 */
[----:B------:R-:W-:-:S08]  /*1670*/  DMUL R10, R12, R16 ;  /* 0x000000100c0a7228 */ /* 0x000fd00000000000 */
[----:B------:R-:W-:-:S08]  /*1680*/  DFMA R10, R12, R16, R10 ;  /* 0x000000100c0a722b */ /* 0x000fd0000000000a */
[----:B------:R-:W-:-:S08]  /*1690*/  DMUL R22, R10, R10 ;  /* 0x0000000a0a167228 */ /* 0x000fd00000000000 */
[----:B------:R-:W-:Y:S01]  /*16a0*/  DFMA R14, R22, UR6, R14 ;  /* 0x00000006160e7c2b */ /* 0x000fe2000800000e */
[----:B------:R-:W-:Y:S01]  /*16b0*/  UMOV UR6, 0x75488a3f ;  /* 0x75488a3f00067882 */ /* 0x000fe20000000000 */
[----:B------:R-:W-:-:S06]  /*16c0*/  UMOV UR7, 0x3ef3b20a ;  /* 0x3ef3b20a00077882 */ /* 0x000fcc0000000000 */
[----:B------:R-:W-:Y:S01]  /*16d0*/  DFMA R20, R22, R14, UR6 ;  /* 0x0000000616147e2b */ /* 0x000fe2000800000e */
[----:B------:R-:W-:Y:S01]  /*16e0*/  UMOV UR6, 0xe4faecd5 ;  /* 0xe4faecd500067882 */ /* 0x000fe20000000000 */
[----:B------:R-:W-:Y:S01]  /*16f0*/  UMOV UR7, 0x3f1745cd ;  /* 0x3f1745cd00077882 */ /* 0x000fe20000000000 */
[----:B------:R-:W-:-:S05]  /*1700*/  DADD R14, R12, -R10 ;  /* 0x000000000c0e7229 */ /* 0x000fca000000080a */
[----:B------:R-:W-:Y:S01]  /*1710*/  DFMA R20, R22, R20, UR6 ;  /* 0x0000000616147e2b */ /* 0x000fe20008000014 */
[----:B------:R-:W-:Y:S01]  /*1720*/  UMOV UR6, 0x258a578b ;  /* 0x258a578b00067882 */ /* 0x000fe20000000000 */
[----:B------:R-:W-:Y:S01]  /*1730*/  UMOV UR7, 0x3f3c71c7 ;  /* 0x3f3c71c700077882 */ /* 0x000fe20000000000 */
[----:B------:R-:W-:-:S05]  /*1740*/  DADD R14, R14, R14 ;  /* 0x000000000e0e7229 */ /* 0x000fca000000000e */
[----:B------:R-:W-:Y:S01]  /*1750*/  DFMA R20, R22, R20, UR6 ;  /* 0x0000000616147e2b */ /* 0x000fe20008000014 */
[----:B------:R-:W-:Y:S01]  /*1760*/  UMOV UR6, 0x9242b910 ;  /* 0x9242b91000067882 */ /* 0x000fe20000000000 */
[----:B------:R-:W-:Y:S01]  /*1770*/  UMOV UR7, 0x3f624924 ;  /* 0x3f62492400077882 */ /* 0x000fe20000000000 */
[----:B------:R-:W-:-:S05]  /*1780*/  DFMA R14, R12, -R10, R14 ;  /* 0x8000000a0c0e722b */ /* 0x000fca000000000e */
[----:B------:R-:W-:Y:S01]  /*1790*/  DFMA R20, R22, R20, UR6 ;  /* 0x0000000616147e2b */ /* 0x000fe20008000014 */
[----:B------:R-:W-:Y:S01]  /*17a0*/  UMOV UR6, 0x99999dfb ;  /* 0x99999dfb00067882 */ /* 0x000fe20000000000 */
[----:B------:R-:W-:Y:S01]  /*17b0*/  UMOV UR7, 0x3f899999 ;  /* 0x3f89999900077882 */ /* 0x000fe20000000000 */
[----:B------:R-:W-:Y:S02]  /*17c0*/  DMUL R14, R16, R14 ;  /* 0x0000000e100e7228 */ /* 0x000fe40000000000 */
[----:B------:R-:W-:-:S03]  /*17d0*/  DMUL R16, R10, R10 ;  /* 0x0000000a0a107228 */ /* 0x000fc60000000000 */
[----:B------:R-:W-:Y:S01]  /*17e0*/  DFMA R20, R22, R20, UR6 ;  /* 0x0000000616147e2b */ /* 0x000fe20008000014 */
[----:B------:R-:W-:Y:S01]  /*17f0*/  UMOV UR6, 0x55555555 ;  /* 0x5555555500067882 */ /* 0x000fe20000000000 */
[----:B------:R-:W-:-:S03]  /*1800*/  UMOV UR7, 0x3fb55555 ;  /* 0x3fb5555500077882 */ /* 0x000fc60000000000 */
[----:B------:R-:W-:-:S03]  /*1810*/  DMUL R24, R10, R16 ;  /* 0x000000100a187228 */ /* 0x000fc60000000000 */
[----:B------:R-:W-:-:S08]  /*1820*/  DFMA R12, R22, R20, UR6 ;  /* 0x00000006160c7e2b */ /* 0x000fd00008000014 */
[----:B------:R-:W-:Y:S01]  /*1830*/  DADD R18, -R12, UR6 ;  /* 0x000000060c127e29 */ /* 0x000fe20008000100 */
[----:B------:R-:W-:Y:S01]  /*1840*/  UMOV UR6, 0xb9e7b0 ;  /* 0x00b9e7b000067882 */ /* 0x000fe20000000000 */
[----:B------:R-:W-:-:S06]  /*1850*/  UMOV UR7, 0x3c46a4cb ;  /* 0x3c46a4cb00077882 */ /* 0x000fcc0000000000 */
[----:B------:R-:W-:Y:S02]  /*1860*/  DFMA R18, R22, R20, R18 ;  /* 0x000000141612722b */ /* 0x000fe40000000012 */
[----:B------:R-:W-:Y:S01]  /*1870*/  DFMA R20, R10, R10, -R16 ;  /* 0x0000000a0a14722b */ /* 0x000fe20000000810 */
[----:B------:R-:W-:Y:S01]  /*1880*/  IADD3 R23, PT, PT, R15, 0x100000, RZ ;  /* 0x001000000f177810 */ /* 0x000fe20007ffe0ff */
[----:B------:R-:W-:-:S06]  /*1890*/  IMAD.MOV.U32 R22, RZ, RZ, R14 ;  /* 0x000000ffff167224 */ /* 0x000fcc00078e000e */
[----:B------:R-:W-:Y:S02]  /*18a0*/  DFMA R20, R10, R22, R20 ;  /* 0x000000160a14722b */ /* 0x000fe40000000014 */
[----:B------:R-:W-:Y:S01]  /*18b0*/  DADD R22, R18, -UR6 ;  /* 0x8000000612167e29 */ /* 0x000fe20008000000 */
[----:B------:R-:W-:Y:S01]  /*18c0*/  UMOV UR6, 0x80000000 ;  /* 0x8000000000067882 */ /* 0x000fe20000000000 */
[----:B------:R-:W-:Y:S01]  /*18d0*/  DFMA R18, R10, R16, -R24 ;  /* 0x000000100a12722b */ /* 0x000fe20000000818 */
[----:B------:R-:W-:-:S07]  /*18e0*/  UMOV UR7, 0x43300000 ;  /* 0x4330000000077882 */ /* 0x000fce0000000000 */
[----:B------:R-:W-:Y:S02]  /*18f0*/  DFMA R18, R14, R16, R18 ;  /* 0x000000100e12722b */ /* 0x000fe40000000012 */
[----:B------:R-:W-:-:S06]  /*1900*/  DADD R16, R12, R22 ;  /* 0x000000000c107229 */ /* 0x000fcc0000000016 */
[----:B------:R-:W-:Y:S02]  /*1910*/  DFMA R18, R10, R20, R18 ;  /* 0x000000140a12722b */ /* 0x000fe40000000012 */
[----:B------:R-:W-:Y:S02]  /*1920*/  DADD R20, R12, -R16 ;  /* 0x000000000c147229 */ /* 0x000fe40000000810 */
[----:B------:R-:W-:-:S06]  /*1930*/  DMUL R12, R16, R24 ;  /* 0x00000018100c7228 */ /* 0x000fcc0000000000 */
[----:B------:R-:W-:Y:S02]  /*1940*/  DADD R22, R22, R20 ;  /* 0x0000000016167229 */ /* 0x000fe40000000014 */
[----:B------:R-:W-:-:S08]  /*1950*/  DFMA R20, R16, R24, -R12 ;  /* 0x000000181014722b */ /* 0x000fd0000000080c */
[----:B------:R-:W-:-:S08]  /*1960*/  DFMA R18, R16, R18, R20 ;  /* 0x000000121012722b */ /* 0x000fd00000000014 */
[----:B------:R-:W-:-:S08]  /*1970*/  DFMA R22, R22, R24, R18 ;  /* 0x000000181616722b */ /* 0x000fd00000000012 */
[----:B------:R-:W-:-:S08]  /*1980*/  DADD R18, R12, R22 ;  /* 0x000000000c127229 */ /* 0x000fd00000000016 */
[--C-:B------:R-:W-:Y:S02]  /*1990*/  DADD R16, R10, R18.reuse ;  /* 0x000000000a107229 */ /* 0x100fe40000000012 */
[----:B------:R-:W-:-:S06]  /*19a0*/  DADD R12, R12, -R18 ;  /* 0x000000000c0c7229 */ /* 0x000fcc0000000812 */
[----:B------:R-:W-:Y:S02]  /*19b0*/  DADD R10, R10, -R16 ;  /* 0x000000000a0a7229 */ /* 0x000fe40000000810 */
[----:B------:R-:W-:-:S06]  /*19c0*/  DADD R12, R22, R12 ;  /* 0x00000000160c7229 */ /* 0x000fcc000000000c */
[----:B------:R-:W-:-:S08]  /*19d0*/  DADD R10, R18, R10 ;  /* 0x00000000120a7229 */ /* 0x000fd0000000000a */
[----:B------:R-:W-:-:S08]  /*19e0*/  DADD R10, R12, R10 ;  /* 0x000000000c0a7229 */ /* 0x000fd0000000000a */
[----:B------:R-:W-:Y:S01]  /*19f0*/  DADD R14, R14, R10 ;  /* 0x000000000e0e7229 */ /* 0x000fe2000000000a */
[----:B------:R-:W-:Y:S01]  /*1a00*/  LOP3.LUT R10, R8, 0x80000000, RZ, 0x3c, !PT ;  /* 0x80000000080a7812 */ /* 0x000fe200078e3cff */
[----:B------:R-:W-:-:S06]  /*1a10*/  IMAD.MOV.U32 R11, RZ, RZ, 0x43300000 ;  /* 0x43300000ff0b7424 */ /* 0x000fcc00078e00ff */
[----:B------:R-:W-:Y:S02]  /*1a20*/  DADD R12, R16, R14 ;  /* 0x00000000100c7229 */ /* 0x000fe4000000000e */
[----:B------:R-:W-:Y:S01]  /*1a30*/  DADD R10, R10, -UR6 ;  /* 0x800000060a0a7e29 */ /* 0x000fe20008000000 */
[----:B------:R-:W-:Y:S01]  /*1a40*/  UMOV UR6, 0xfefa39ef ;  /* 0xfefa39ef00067882 */ /* 0x000fe20000000000 */
[----:B------:R-:W-:-:S04]  /*1a50*/  UMOV UR7, 0x3fe62e42 ;  /* 0x3fe62e4200077882 */ /* 0x000fc80000000000 */
[--C-:B------:R-:W-:Y:S02]  /*1a60*/  DADD R18, R16, -R12.reuse ;  /* 0x0000000010127229 */ /* 0x100fe4000000080c */
[----:B------:R-:W-:-:S06]  /*1a70*/  DFMA R8, R10, UR6, R12 ;  /* 0x000000060a087c2b */ /* 0x000fcc000800000c */
[----:B------:R-:W-:Y:S02]  /*1a80*/  DADD R18, R14, R18 ;  /* 0x000000000e127229 */ /* 0x000fe40000000012 */
[----:B------:R-:W-:-:S08]  /*1a90*/  DFMA R16, R10, -UR6, R8 ;  /* 0x800000060a107c2b */ /* 0x000fd00008000008 */
[----:B------:R-:W-:-:S08]  /*1aa0*/  DADD R16, -R12, R16 ;  /* 0x000000000c107229 */ /* 0x000fd00000000110 */
[----:B------:R-:W-:-:S08]  /*1ab0*/  DADD R16, R18, -R16 ;  /* 0x0000000012107229 */ /* 0x000fd00000000810 */
[----:B------:R-:W-:-:S08]  /*1ac0*/  DFMA R16, R10, UR8, R16 ;  /* 0x000000080a107c2b */ /* 0x000fd00008000010 */
[----:B------:R-:W-:-:S08]  /*1ad0*/  DADD R10, R8, R16 ;  /* 0x00000000080a7229 */ /* 0x000fd00000000010 */
[----:B------:R-:W-:Y:S02]  /*1ae0*/  DADD R8, R8, -R10 ;  /* 0x0000000008087229 */ /* 0x000fe4000000080a */
[----:B------:R-:W-:-:S06]  /*1af0*/  DMUL R14, R10, 2 ;  /* 0x400000000a0e7828 */ /* 0x000fcc0000000000 */
[----:B------:R-:W-:Y:S02]  /*1b00*/  DADD R16, R16, R8 ;  /* 0x0000000010107229 */ /* 0x000fe40000000008 */
[----:B------:R-:W-:Y:S01]  /*1b10*/  DFMA R10, R10, 2, -R14 ;  /* 0x400000000a0a782b */ /* 0x000fe2000000080e */
[----:B------:R-:W-:Y:S02]  /*1b20*/  IMAD.MOV.U32 R8, RZ, RZ, 0x652b82fe ;  /* 0x652b82feff087424 */ /* 0x000fe400078e00ff */
[----:B------:R-:W-:-:S05]  /*1b30*/  IMAD.MOV.U32 R9, RZ, RZ, 0x3ff71547 ;  /* 0x3ff71547ff097424 */ /* 0x000fca00078e00ff */
[----:B------:R-:W-:-:S08]  /*1b40*/  DFMA R16, R16, 2, R10 ;  /* 0x400000001010782b */ /* 0x000fd0000000000a */
[----:B------:R-:W-:-:S08]  /*1b50*/  DADD R10, R14, R16 ;  /* 0x000000000e0a7229 */ /* 0x000fd00000000010 */
[----:B------:R-:W-:Y:S02]  /*1b60*/  DFMA R8, R10, R8, 6.75539944105574400000e+15 ;  /* 0x433800000a08742b */ /* 0x000fe40000000008 */
[----:B------:R-:W-:Y:S01]  /*1b70*/  FSETP.GEU.AND P0, PT, |R11|, 4.1917929649353027344, PT ;  /* 0x4086232b0b00780b */ /* 0x000fe20003f0e200 */
[----:B------:R-:W-:-:S05]  /*1b80*/  DADD R14, R14, -R10 ;  /* 0x000000000e0e7229 */ /* 0x000fca000000080a */
[----:B------:R-:W-:-:S03]  /*1b90*/  DADD R12, R8, -6.75539944105574400000e+15 ;  /* 0xc3380000080c7429 */ /* 0x000fc60000000000 */
[----:B------:R-:W-:-:S05]  /*1ba0*/  DADD R16, R16, R14 ;  /* 0x0000000010107229 */ /* 0x000fca000000000e */
[----:B------:R-:W-:Y:S01]  /*1bb0*/  DFMA R18, R12, -UR6, R10 ;  /* 0x800000060c127c2b */ /* 0x000fe2000800000a */
[----:B------:R-:W-:Y:S01]  /*1bc0*/  UMOV UR6, 0x3b39803f ;  /* 0x3b39803f00067882 */ /* 0x000fe20000000000 */
[----:B------:R-:W-:-:S06]  /*1bd0*/  UMOV UR7, 0x3c7abc9e ;  /* 0x3c7abc9e00077882 */ /* 0x000fcc0000000000 */
[----:B------:R-:W-:Y:S01]  /*1be0*/  DFMA R12, R12, -UR6, R18 ;  /* 0x800000060c0c7c2b */ /* 0x000fe20008000012 */
[----:B------:R-:W-:Y:S01]  /*1bf0*/  UMOV UR6, 0x69ce2bdf ;  /* 0x69ce2bdf00067882 */ /* 0x000fe20000000000 */
[----:B------:R-:W-:Y:S01]  /*1c00*/  IMAD.MOV.U32 R18, RZ, RZ, -0x35dec16 ;  /* 0xfca213eaff127424 */ /* 0x000fe200078e00ff */
[----:B------:R-:W-:Y:S01]  /*1c10*/  MOV R19, 0x3e928af3 ;  /* 0x3e928af300137802 */ /* 0x000fe20000000f00 */
[----:B------:R-:W-:-:S05]  /*1c20*/  UMOV UR7, 0x3e5ade15 ;  /* 0x3e5ade1500077882 */ /* 0x000fca0000000000 */
[----:B------:R-:W-:Y:S01]  /*1c30*/  DFMA R18, R12, UR6, R18 ;  /* 0x000000060c127c2b */ /* 0x000fe20008000012 */
[----:B------:R-:W-:Y:S01]  /*1c40*/  UMOV UR6, 0x62401315 ;  /* 0x6240131500067882 */ /* 0x000fe20000000000 */
[----:B------:R-:W-:-:S06]  /*1c50*/  UMOV UR7, 0x3ec71dee ;  /* 0x3ec71dee00077882 */ /* 0x000fcc0000000000 */
[----:B------:R-:W-:Y:S01]  /*1c60*/  DFMA R18, R12, R18, UR6 ;  /* 0x000000060c127e2b */ /* 0x000fe20008000012 */
        /* <DEDUP_REMOVED lines=20> */
[----:B------:R-:W-:-:S08]  /*1db0*/  DFMA R18, R12, R18, UR6 ;  /* 0x000000060c127e2b */ /* 0x000fd00008000012 */
[----:B------:R-:W-:-:S08]  /*1dc0*/  DFMA R18, R12, R18, 1 ;  /* 0x3ff000000c12742b */ /* 0x000fd00000000012 */
[----:B------:R-:W-:-:S10]  /*1dd0*/  DFMA R12, R12, R18, 1 ;  /* 0x3ff000000c0c742b */ /* 0x000fd40000000012 */
[----:B------:R-:W-:Y:S02]  /*1de0*/  IMAD R15, R8, 0x100000, R13 ;  /* 0x00100000080f7824 */ /* 0x000fe400078e020d */
[----:B------:R-:W-:Y:S01]  /*1df0*/  IMAD.MOV.U32 R14, RZ, RZ, R12 ;  /* 0x000000ffff0e7224 */ /* 0x000fe200078e000c */
[----:B------:R-:W-:Y:S06]  /*1e00*/  @!P0 BRA `(.L_x_51) ;  /* 0x0000000000308947 */ /* 0x000fec0003800000 */
[----:B------:R-:W-:Y:S01]  /*1e10*/  FSETP.GEU.AND P1, PT, |R11|, 4.2275390625, PT ;  /* 0x408748000b00780b */ /* 0x000fe20003f2e200 */
[C---:B------:R-:W-:Y:S02]  /*1e20*/  DADD R14, R10.reuse, +INF ;  /* 0x7ff000000a0e7429 */ /* 0x040fe40000000000 */
[----:B------:R-:W-:-:S08]  /*1e30*/  DSETP.GEU.AND P0, PT, R10, RZ, PT ;  /* 0x000000ff0a00722a */ /* 0x000fd00003f0e000 */
[----:B------:R-:W-:Y:S02]  /*1e40*/  FSEL R14, R14, RZ, P0 ;  /* 0x000000ff0e0e7208 */ /* 0x000fe40000000000 */
[----:B------:R-:W-:Y:S02]  /*1e50*/  @!P1 LEA.HI R5, R8, R8, RZ, 0x1 ;  /* 0x0000000808059211 */ /* 0x000fe400078f08ff */
[----:B------:R-:W-:Y:S02]  /*1e60*/  FSEL R15, R15, RZ, P0 ;  /* 0x000000ff0f0f7208 */ /* 0x000fe40000000000 */
[----:B------:R-:W-:-:S05]  /*1e70*/  @!P1 SHF.R.S32.HI R5, RZ, 0x1, R5 ;  /* 0x00000001ff059819 */ /* 0x000fca0000011405 */
[----:B------:R-:W-:Y:S02]  /*1e80*/  @!P1 IMAD.IADD R8, R8, 0x1, -R5 ;  /* 0x0000000108089824 */ /* 0x000fe400078e0a05 */
[----:B------:R-:W-:-:S03]  /*1e90*/  @!P1 IMAD R13, R5, 0x100000, R13 ;  /* 0x00100000050d9824 */ /* 0x000fc600078e020d */
[----:B------:R-:W-:Y:S01]  /*1ea0*/  @!P1 LEA R9, R8, 0x3ff00000, 0x14 ;  /* 0x3ff0000008099811 */ /* 0x000fe200078ea0ff */
[----:B------:R-:W-:-:S06]  /*1eb0*/  @!P1 IMAD.MOV.U32 R8, RZ, RZ, RZ ;  /* 0x000000ffff089224 */ /* 0x000fcc00078e00ff */
[----:B------:R-:W-:-:S11]  /*1ec0*/  @!P1 DMUL R14, R12, R8 ;  /* 0x000000080c0e9228 */ /* 0x000fd60000000000 */
.L_x_51:
[----:B------:R-:W-:Y:S01]  /*1ed0*/  DFMA R16, R16, R14, R14 ;  /* 0x0000000e1010722b */ /* 0x000fe2000000000e */
[----:B------:R-:W-:Y:S01]  /*1ee0*/  IMAD.MOV.U32 R5, RZ, RZ, 0x0 ;  /* 0x00000000ff057424 */ /* 0x000fe200078e00ff */
[----:B------:R-:W-:-:S08]  /*1ef0*/  DSETP.NEU.AND P0, PT, |R14|, +INF , PT ;  /* 0x7ff000000e00742a */ /* 0x000fd00003f0d200 */
[----:B------:R-:W-:Y:S02]  /*1f00*/  FSEL R10, R14, R16, !P0 ;  /* 0x000000100e0a7208 */ /* 0x000fe40004000000 */
[----:B------:R-:W-:Y:S01]  /*1f10*/  FSEL R11, R15, R17, !P0 ;  /* 0x000000110f0b7208 */ /* 0x000fe20004000000 */
[----:B------:R-:W-:Y:S06]  /*1f20*/  RET.REL.NODEC R4 `(_Z11calc_next_TPfS_S_S_) ;  /* 0xffffffe004347950 */ /* 0x000fec0003c3ffff */
.L_x_52:
        /* <DEDUP_REMOVED lines=13> */
.L_x_151:


//--------------------- .text._Z15calc_next_phasePfS_S_ --------------------------
	.section	.text._Z15calc_next_phasePfS_S_,"ax",@progbits
	.align	128
        .global         _Z15calc_next_phasePfS_S_
        .type           _Z15calc_next_phasePfS_S_,@function
        .size           _Z15calc_next_phasePfS_S_,(.L_x_162 - _Z15calc_next_phasePfS_S_)
        .other          _Z15calc_next_phasePfS_S_,@"STO_CUDA_ENTRY STV_DEFAULT"
_Z15calc_next_phasePfS_S_:
.text._Z15calc_next_phasePfS_S_:
        /* <DEDUP_REMOVED lines=11> */
[----:B-1----:R-:W-:Y:S01]  /*00b0*/  IMAD R9, R9, UR7, R6 ;  /* 0x0000000709097c24 */ /* 0x002fe2000f8e0206 */
[----:B--2---:R-:W-:-:S04]  /*00c0*/  IADD3 R4, PT, PT, R8, -0x1, RZ ;  /* 0xffffffff08047810 */ /* 0x004fc80007ffe0ff */
[----:B------:R-:W-:-:S04]  /*00d0*/  ISETP.GE.U32.AND P0, PT, R0, R4, PT ;  /* 0x000000040000720c */ /* 0x000fc80003f06070 */
[----:B------:R-:W-:-:S04]  /*00e0*/  ISETP.LT.OR P0, PT, R0, 0x1, P0 ;  /* 0x000000010000780c */ /* 0x000fc80000701670 */
[----:B------:R-:W-:-:S04]  /*00f0*/  ISETP.EQ.OR P0, PT, R9, RZ, P0 ;  /* 0x000000ff0900720c */ /* 0x000fc80000702670 */
[----:B------:R-:W-:-:S13]  /*0100*/  ISETP.GE.U32.OR P0, PT, R9, R4, P0 ;  /* 0x000000040900720c */ /* 0x000fda0000706470 */
[----:B------:R-:W-:Y:S05]  /*0110*/  @P0 EXIT ;  /* 0x000000000000094d */ /* 0x000fea0003800000 */
[----:B------:R-:W0:Y:S01]  /*0120*/  LDC.64 R2, c[0x0][0x388] ;  /* 0x0000e200ff027b82 */ /* 0x000e220000000a00 */
[----:B------:R-:W-:-:S07]  /*0130*/  IMAD R11, R9, R8, R0 ;  /* 0x00000008090b7224 */ /* 0x000fce00078e0200 */
[----:B------:R-:W1:Y:S08]  /*0140*/  LDC.64 R4, c[0x0][0x380] ;  /* 0x0000e000ff047b82 */ /* 0x000e700000000a00 */
[----:B------:R-:W2:Y:S01]  /*0150*/  LDC.64 R6, c[0x4][0xa0] ;  /* 0x01002800ff067b82 */ /* 0x000ea20000000a00 */
[----:B0-----:R-:W-:-:S07]  /*0160*/  IMAD.WIDE R2, R11, 0x4, R2 ;  /* 0x000000040b027825 */ /* 0x001fce00078e0202 */
[----:B------:R-:W0:Y:S01]  /*0170*/  LDC.64 R8, c[0x0][0x390] ;  /* 0x0000e400ff087b82 */ /* 0x000e220000000a00 */
[----:B------:R-:W3:Y:S01]  /*0180*/  LDG.E R2, desc[UR4][R2.64] ;  /* 0x0000000402027981 */ /* 0x000ee2000c1e1900 */
[----:B-1----:R-:W-:-:S06]  /*0190*/  IMAD.WIDE R4, R11, 0x4, R4 ;  /* 0x000000040b047825 */ /* 0x002fcc00078e0204 */
[----:B------:R-:W3:Y:S04]  /*01a0*/  LDG.E R5, desc[UR4][R4.64] ;  /* 0x0000000404057981 */ /* 0x000ee8000c1e1900 */
[----:B--2---:R-:W3:Y:S01]  /*01b0*/  LDG.E R6, desc[UR4][R6.64] ;  /* 0x0000000406067981 */ /* 0x004ee2000c1e1900 */
[----:B0-----:R-:W-:-:S04]  /*01c0*/  IMAD.WIDE R8, R11, 0x4, R8 ;  /* 0x000000040b087825 */ /* 0x001fc800078e0208 */
[----:B---3--:R-:W-:-:S05]  /*01d0*/  FFMA R11, R5, R6, R2 ;  /* 0x00000006050b7223 */ /* 0x008fca0000000002 */
[----:B------:R-:W-:Y:S01]  /*01e0*/  STG.E desc[UR4][R8.64], R11 ;  /* 0x0000000b08007986 */ /* 0x000fe2000c101904 */
[----:B------:R-:W-:Y:S05]  /*01f0*/  EXIT ;  /* 0x000000000000794d */ /* 0x000fea0003800000 */
.L_x_53:
        /* <DEDUP_REMOVED lines=16> */
.L_x_162:


//--------------------- .text._Z15calc_phase_funcPfS_S_S_ --------------------------
	.section	.text._Z15calc_phase_funcPfS_S_S_,"ax",@progbits
	.align	128
        .global         _Z15calc_phase_funcPfS_S_S_
        .type           _Z15calc_phase_funcPfS_S_S_,@function
        .size           _Z15calc_phase_funcPfS_S_S_,(.L_x_163 - _Z15calc_phase_funcPfS_S_S_)
        .other          _Z15calc_phase_funcPfS_S_S_,@"STO_CUDA_ENTRY STV_DEFAULT"
_Z15calc_phase_funcPfS_S_S_:
.text._Z15calc_phase_funcPfS_S_S_:
        /* <DEDUP_REMOVED lines=21> */
[----:B------:R-:W2:Y:S08]  /*0150*/  LDC.64 R8, c[0x0][0x390] ;  /* 0x0000e400ff087b82 */ /* 0x000eb00000000a00 */
[----:B------:R-:W3:Y:S01]  /*0160*/  LDC.64 R2, c[0x4][0x98] ;  /* 0x01002600ff027b82 */ /* 0x000ee20000000a00 */
[----:B0-----:R-:W-:-:S06]  /*0170*/  IMAD.WIDE R4, R13, 0x4, R4 ;  /* 0x000000040d047825 */ /* 0x001fcc00078e0204 */
[----:B------:R-:W4:Y:S01]  /*0180*/  LDG.E R4, desc[UR4][R4.64] ;  /* 0x0000000404047981 */ /* 0x000f22000c1e1900 */
[C---:B-1----:R-:W-:Y:S01]  /*0190*/  IMAD.WIDE R6, R13.reuse, 0x4, R6 ;  /* 0x000000040d067825 */ /* 0x042fe200078e0206 */
[----:B------:R-:W0:Y:S05]  /*01a0*/  LDC.64 R10, c[0x0][0x398] ;  /* 0x0000e600ff0a7b82 */ /* 0x000e2a0000000a00 */
[----:B------:R-:W4:Y:S01]  /*01b0*/  LDG.E R7, desc[UR4][R6.64] ;  /* 0x0000000406077981 */ /* 0x000f22000c1e1900 */
[----:B--2---:R-:W-:-:S06]  /*01c0*/  IMAD.WIDE R8, R13, 0x4, R8 ;  /* 0x000000040d087825 */ /* 0x004fcc00078e0208 */
[----:B------:R-:W2:Y:S04]  /*01d0*/  LDG.E R9, desc[UR4][R8.64] ;  /* 0x0000000408097981 */ /* 0x000ea8000c1e1900 */
[----:B---3--:R-:W3:Y:S01]  /*01e0*/  LDG.E R2, desc[UR4][R2.64] ;  /* 0x0000000402027981 */ /* 0x008ee2000c1e1900 */
[----:B0-----:R-:W-:-:S04]  /*01f0*/  IMAD.WIDE R10, R13, 0x4, R10 ;  /* 0x000000040d0a7825 */ /* 0x001fc800078e020a */
[----:B----4-:R-:W-:-:S04]  /*0200*/  FADD R0, R4, R7 ;  /* 0x0000000704007221 */ /* 0x010fc80000000000 */
[----:B--2---:R-:W-:-:S04]  /*0210*/  FADD R15, R0, R9 ;  /* 0x00000009000f7221 */ /* 0x004fc80000000000 */
[----:B---3--:R-:W-:-:S05]  /*0220*/  FMUL R15, R2, R15 ;  /* 0x0000000f020f7220 */ /* 0x008fca0000400000 */
[----:B------:R-:W-:Y:S01]  /*0230*/  STG.E desc[UR4][R10.64], R15 ;  /* 0x0000000f0a007986 */ /* 0x000fe2000c101904 */
[----:B------:R-:W-:Y:S05]  /*0240*/  EXIT ;  /* 0x000000000000794d */ /* 0x000fea0003800000 */
.L_x_54:
        /* <DEDUP_REMOVED lines=11> */
.L_x_163:


//--------------------- .text._Z17calc_phase_term_3PfS_P17curandStateXORWOWS_ --------------------------
	.section	.text._Z17calc_phase_term_3PfS_P17curandStateXORWOWS_,"ax",@progbits
	.align	128
        .global         _Z17calc_phase_term_3PfS_P17curandStateXORWOWS_
        .type           _Z17calc_phase_term_3PfS_P17curandStateXORWOWS_,@function
        .size           _Z17calc_phase_term_3PfS_P17curandStateXORWOWS_,(.L_x_153 - _Z17calc_phase_term_3PfS_P17curandStateXORWOWS_)
        .other          _Z17calc_phase_term_3PfS_P17curandStateXORWOWS_,@"STO_CUDA_ENTRY STV_DEFAULT"
_Z17calc_phase_term_3PfS_P17curandStateXORWOWS_:
.text._Z17calc_phase_term_3PfS_P17curandStateXORWOWS_:
        /* <DEDUP_REMOVED lines=22> */
[----:B------:R-:W2:Y:S04]  /*0160*/  LDG.E R0, desc[UR4][R4.64+0x18] ;  /* 0x0000180404007981 */ /* 0x000ea8000c1e1900 */
[----:B-1----:R-:W3:Y:S01]  /*0170*/  LDG.E R6, desc[UR4][R8.64] ;  /* 0x0000000408067981 */ /* 0x002ee2000c1e1900 */
[----:B------:R-:W-:Y:S01]  /*0180*/  BSSY.RECONVERGENT B0, `(.L_x_55) ;  /* 0x0000053000007945 */ /* 0x000fe20003800200 */
[----:B--2---:R-:W-:Y:S01]  /*0190*/  ISETP.NE.AND P0, PT, R0, 0x1, PT ;  /* 0x000000010000780c */ /* 0x004fe20003f05270 */
[----:B---3--:R-:W0:-:S12]  /*01a0*/  F2F.F64.F32 R6, R6 ;  /* 0x0000000600067310 */ /* 0x008e180000201800 */
[----:B------:R-:W-:Y:S05]  /*01b0*/  @!P0 BRA `(.L_x_56) ;  /* 0x0000000400348947 */ /* 0x000fea0003800000 */
[----:B------:R-:W2:Y:S04]  /*01c0*/  LDG.E.64 R8, desc[UR4][R4.64] ;  /* 0x0000000404087981 */ /* 0x000ea8000c1e1b00 */
[----:B------:R-:W3:Y:S04]  /*01d0*/  LDG.E.64 R10, desc[UR4][R4.64+0x10] ;  /* 0x00001004040a7981 */ /* 0x000ee8000c1e1b00 */
[----:B------:R-:W4:Y:S01]  /*01e0*/  LDG.E.64 R12, desc[UR4][R4.64+0x8] ;  /* 0x00000804040c7981 */ /* 0x000f22000c1e1b00 */
[----:B------:R-:W-:Y:S01]  /*01f0*/  IMAD.MOV.U32 R16, RZ, RZ, 0x3e055027 ;  /* 0x3e055027ff107424 */ /* 0x000fe200078e00ff */
[----:B------:R-:W-:Y:S01]  /*0200*/  BSSY.RECONVERGENT B1, `(.L_x_57) ;  /* 0x000003f000017945 */ /* 0x000fe20003800200 */
[----:B--2---:R-:W-:-:S04]  /*0210*/  SHF.R.U32.HI R0, RZ, 0x2, R9 ;  /* 0x00000002ff007819 */ /* 0x004fc80000011609 */
[----:B------:R-:W-:Y:S01]  /*0220*/  LOP3.LUT R0, R0, R9, RZ, 0x3c, !PT ;  /* 0x0000000900007212 */ /* 0x000fe200078e3cff */
[----:B---3--:R-:W-:Y:S01]  /*0230*/  IMAD.SHL.U32 R3, R11, 0x10, RZ ;  /* 0x000000100b037824 */ /* 0x008fe200078e00ff */
[----:B------:R1:W-:Y:S03]  /*0240*/  STG.E.64 desc[UR4][R4.64+0x8], R10 ;  /* 0x0000080a04007986 */ /* 0x0003e6000c101b04 */
[----:B------:R-:W-:-:S05]  /*0250*/  IMAD.SHL.U32 R9, R0, 0x2, RZ ;  /* 0x0000000200097824 */ /* 0x000fca00078e00ff */
[----:B------:R-:W-:Y:S01]  /*0260*/  LOP3.LUT R14, R0, R9, R3, 0x96, !PT ;  /* 0x00000009000e7212 */ /* 0x000fe200078e9603 */
[----:B------:R-:W-:-:S03]  /*0270*/  HFMA2 R3, -RZ, RZ, 0.1171875, 0 ;  /* 0x2f800000ff037431 */ /* 0x000fc600000001ff */
[----:B------:R-:W-:-:S04]  /*0280*/  LOP3.LUT R14, R14, R11, RZ, 0x3c, !PT ;  /* 0x0000000b0e0e7212 */ /* 0x000fc800078e3cff */
[----:B------:R-:W-:-:S04]  /*0290*/  IADD3 R0, PT, PT, R8, 0x587c5, R14 ;  /* 0x000587c508007810 */ /* 0x000fc80007ffe00e */
[----:B------:R-:W-:-:S05]  /*02a0*/  I2FP.F32.U32 R0, R0 ;  /* 0x0000000000007245 */ /* 0x000fca0000201000 */
[----:B------:R-:W-:-:S05]  /*02b0*/  FFMA R0, R0, R3, 1.1641532182693481445e-10 ;  /* 0x2f00000000007423 */ /* 0x000fca0000000003 */
[----:B------:R-:W-:-:S04]  /*02c0*/  FSETP.GEU.AND P0, PT, R0, 1.175494350822287508e-38, PT ;  /* 0x008000000000780b */ /* 0x000fc80003f0e000 */
[----:B------:R-:W-:-:S09]  /*02d0*/  FSEL R9, RZ, -23, P0 ;  /* 0xc1b80000ff097808 */ /* 0x000fd20000000000 */
[----:B------:R-:W-:-:S04]  /*02e0*/  @!P0 FMUL R0, R0, 8388608 ;  /* 0x4b00000000008820 */ /* 0x000fc80000400000 */
[C---:B------:R-:W-:Y:S01]  /*02f0*/  VIADD R3, R0.reuse, 0xc0d55555 ;  /* 0xc0d5555500037836 */ /* 0x040fe20000000000 */
[----:B------:R-:W-:-:S04]  /*0300*/  ISETP.GT.U32.AND P0, PT, R0, 0x7f7fffff, PT ;  /* 0x7f7fffff0000780c */ /* 0x000fc80003f04070 */
[----:B------:R-:W-:-:S05]  /*0310*/  LOP3.LUT R15, R3, 0xff800000, RZ, 0xc0, !PT ;  /* 0xff800000030f7812 */ /* 0x000fca00078ec0ff */
[----:B------:R-:W-:-:S04]  /*0320*/  IMAD.IADD R3, R0, 0x1, -R15 ;  /* 0x0000000100037824 */ /* 0x000fc800078e0a0f */
[----:B------:R-:W-:Y:S01]  /*0330*/  FADD R17, R3, -1 ;  /* 0xbf80000003117421 */ /* 0x000fe20000000000 */
[----:B----4-:R-:W-:-:S03]  /*0340*/  SHF.R.U32.HI R3, RZ, 0x2, R12 ;  /* 0x00000002ff037819 */ /* 0x010fc6000001160c */
[----:B------:R-:W-:Y:S01]  /*0350*/  FFMA R16, R17, -R16, 0.14084610342979431152 ;  /* 0x3e1039f611107423 */ /* 0x000fe20000000810 */
[----:B------:R-:W-:Y:S01]  /*0360*/  LOP3.LUT R3, R3, R12, RZ, 0x3c, !PT ;  /* 0x0000000c03037212 */ /* 0x000fe200078e3cff */
[----:B------:R-:W-:Y:S02]  /*0370*/  IMAD.SHL.U32 R12, R14, 0x10, RZ ;  /* 0x000000100e0c7824 */ /* 0x000fe400078e00ff */
[----:B------:R-:W-:-:S04]  /*0380*/  FFMA R16, R17, R16, -0.12148627638816833496 ;  /* 0xbdf8cdcc11107423 */ /* 0x000fc80000000010 */
[----:B------:R-:W-:-:S04]  /*0390*/  FFMA R16, R17, R16, 0.13980610668659210205 ;  /* 0x3e0f295511107423 */ /* 0x000fc80000000010 */
[----:B------:R-:W-:-:S04]  /*03a0*/  FFMA R16, R17, R16, -0.16684235632419586182 ;  /* 0xbe2ad8b911107423 */ /* 0x000fc80000000010 */
[----:B------:R-:W-:-:S04]  /*03b0*/  FFMA R16, R17, R16, 0.20012299716472625732 ;  /* 0x3e4ced0b11107423 */ /* 0x000fc80000000010 */
[----:B------:R-:W-:-:S04]  /*03c0*/  FFMA R16, R17, R16, -0.24999669194221496582 ;  /* 0xbe7fff2211107423 */ /* 0x000fc80000000010 */
[----:B------:R-:W-:-:S04]  /*03d0*/  FFMA R16, R17, R16, 0.33333182334899902344 ;  /* 0x3eaaaa7811107423 */ /* 0x000fc80000000010 */
[C---:B------:R-:W-:Y:S01]  /*03e0*/  FFMA R18, R17.reuse, R16, -0.5 ;  /* 0xbf00000011127423 */ /* 0x040fe20000000010 */
[----:B------:R-:W-:Y:S01]  /*03f0*/  I2FP.F32.S32 R16, R15 ;  /* 0x0000000f00107245 */ /* 0x000fe20000201400 */
[----:B------:R-:W-:Y:S02]  /*0400*/  IMAD.MOV.U32 R15, RZ, RZ, 0x7f800000 ;  /* 0x7f800000ff0f7424 */ /* 0x000fe400078e00ff */
[----:B------:R-:W-:Y:S02]  /*0410*/  FMUL R18, R17, R18 ;  /* 0x0000001211127220 */ /* 0x000fe40000400000 */
[----:B------:R-:W-:Y:S01]  /*0420*/  FFMA R16, R16, 1.1920928955078125e-07, R9 ;  /* 0x3400000010107823 */ /* 0x000fe20000000009 */
[----:B------:R-:W-:Y:S01]  /*0430*/  SHF.L.U32 R9, R3, 0x1, RZ ;  /* 0x0000000103097819 */ /* 0x000fe200000006ff */
[----:B------:R-:W-:-:S03]  /*0440*/  FFMA R17, R17, R18, R17 ;  /* 0x0000001211117223 */ /* 0x000fc60000000011 */
[----:B------:R-:W-:Y:S01]  /*0450*/  LOP3.LUT R9, R3, R9, R12, 0x96, !PT ;  /* 0x0000000903097212 */ /* 0x000fe200078e960c */
[----:B------:R-:W-:Y:S01]  /*0460*/  FFMA R16, R16, 0.69314718246459960938, R17 ;  /* 0x3f31721810107823 */ /* 0x000fe20000000011 */
[C---:B------:R-:W-:Y:S01]  /*0470*/  @P0 FFMA R16, R0.reuse, R15, +INF ;  /* 0x7f80000000100423 */ /* 0x040fe2000000000f */
[----:B------:R-:W-:Y:S01]  /*0480*/  FSETP.NEU.AND P0, PT, R0, RZ, PT ;  /* 0x000000ff0000720b */ /* 0x000fe20003f0d000 */
[----:B------:R-:W-:Y:S01]  /*0490*/  VIADD R12, R8, 0xb0f8a ;  /* 0x000b0f8a080c7836 */ /* 0x000fe20000000000 */
[----:B------:R-:W-:Y:S01]  /*04a0*/  LOP3.LUT R15, R9, R14, RZ, 0x3c, !PT ;  /* 0x0000000e090f7212 */ /* 0x000fe200078e3cff */
[----:B------:R-:W-:-:S03]  /*04b0*/  FMUL R16, R16, -2 ;  /* 0xc000000010107820 */ /* 0x000fc60000400000 */
[----:B------:R1:W-:Y:S01]  /*04c0*/  STG.E.64 desc[UR4][R4.64], R12 ;  /* 0x0000000c04007986 */ /* 0x0003e2000c101b04 */
[----:B------:R-:W-:Y:S01]  /*04d0*/  IMAD.IADD R0, R15, 0x1, R12 ;  /* 0x000000010f007824 */ /* 0x000fe200078e020c */
[----:B------:R-:W-:Y:S02]  /*04e0*/  FSEL R16, R16, +INF , P0 ;  /* 0x7f80000010107808 */ /* 0x000fe40000000000 */
[----:B------:R1:W-:Y:S02]  /*04f0*/  STG.E.64 desc[UR4][R4.64+0x10], R14 ;  /* 0x0000100e04007986 */ /* 0x0003e4000c101b04 */
[----:B------:R-:W-:Y:S01]  /*0500*/  IADD3 R3, PT, PT, R16, -0xd000000, RZ ;  /* 0xf300000010037810 */ /* 0x000fe20007ffe0ff */
[----:B------:R1:W2:Y:S01]  /*0510*/  MUFU.RSQ R9, R16 ;  /* 0x0000001000097308 */ /* 0x0002a20000001400 */
[----:B------:R-:W-:Y:S02]  /*0520*/  I2FP.F32.U32 R0, R0 ;  /* 0x0000000000007245 */ /* 0x000fe40000201000 */
[----:B------:R-:W-:Y:S01]  /*0530*/  ISETP.GT.U32.AND P0, PT, R3, 0x727fffff, PT ;  /* 0x727fffff0300780c */ /* 0x000fe20003f04070 */
[----:B------:R-:W-:-:S04]  /*0540*/  IMAD.MOV.U32 R3, RZ, RZ, 0x30c90fdb ;  /* 0x30c90fdbff037424 */ /* 0x000fc800078e00ff */
[----:B------:R-:W-:-:S08]  /*0550*/  FFMA R3, R0, R3, 7.314590599882819788e-10 ;  /* 0x30490fdb00037423 */ /* 0x000fd00000000003 */
[----:B-1----:R-:W-:Y:S05]  /*0560*/  @!P0 BRA `(.L_x_58) ;  /* 0x0000000000108947 */ /* 0x002fea0003800000 */
[----:B------:R-:W-:-:S07]  /*0570*/  MOV R12, 0x590 ;  /* 0x00000590000c7802 */ /* 0x000fce0000000f00 */
[----:B0-2---:R-:W-:Y:S05]  /*0580*/  CALL.REL.NOINC `($__internal_4_$__cuda_sm20_sqrt_rn_f32_slowpath) ;  /* 0x0000000c00147944 */ /* 0x005fea0003c00000 */
[----:B------:R-:W-:Y:S01]  /*0590*/  IMAD.MOV.U32 R0, RZ, RZ, R16 ;  /* 0x000000ffff007224 */ /* 0x000fe200078e0010 */
[----:B------:R-:W-:Y:S06]  /*05a0*/  BRA `(.L_x_59) ;  /* 0x0000000000107947 */ /* 0x000fec0003800000 */
.L_x_58:
[----:B--2---:R-:W-:Y:S01]  /*05b0*/  FMUL.FTZ R11, R16, R9 ;  /* 0x00000009100b7220 */ /* 0x004fe20000410000 */
[----:B------:R-:W-:-:S03]  /*05c0*/  FMUL.FTZ R9, R9, 0.5 ;  /* 0x3f00000009097820 */ /* 0x000fc60000410000 */
[----:B------:R-:W-:-:S04]  /*05d0*/  FFMA R0, -R11, R11, R16 ;  /* 0x0000000b0b007223 */ /* 0x000fc80000000110 */
[----:B------:R-:W-:-:S07]  /*05e0*/  FFMA R0, R0, R9, R11 ;  /* 0x0000000900007223 */ /* 0x000fce000000000b */
.L_x_59:
[----:B------:R-:W-:Y:S05]  /*05f0*/  BSYNC.RECONVERGENT B1 ;  /* 0x0000000000017941 */ /* 0x000fea0003800200 */
.L_x_57:
[----:B------:R-:W-:Y:S01]  /*0600*/  FMUL.RZ R8, R3, 0.15915493667125701904 ;  /* 0x3e22f98303087820 */ /* 0x000fe2000040c000 */
[----:B------:R-:W-:-:S03]  /*0610*/  MOV R11, 0x1 ;  /* 0x00000001000b7802 */ /* 0x000fc60000000f00 */
[----:B------:R-:W1:Y:S02]  /*0620*/  MUFU.COS R3, R8 ;  /* 0x0000000800037308 */ /* 0x000e640000000000 */
[----:B------:R2:W-:Y:S01]  /*0630*/  STG.E desc[UR4][R4.64+0x18], R11 ;  /* 0x0000180b04007986 */ /* 0x0005e2000c101904 */
[----:B-1----:R-:W-:-:S05]  /*0640*/  FMUL R9, R3, R0 ;  /* 0x0000000003097220 */ /* 0x002fca0000400000 */
[----:B------:R-:W1:Y:S01]  /*0650*/  MUFU.SIN R3, R8 ;  /* 0x0000000800037308 */ /* 0x000e620000000400 */
[----:B------:R2:W-:Y:S01]  /*0660*/  STG.E desc[UR4][R4.64+0x20], R9 ;  /* 0x0000200904007986 */ /* 0x0005e2000c101904 */
[----:B-1----:R-:W-:Y:S01]  /*0670*/  FMUL R0, R3, R0 ;  /* 0x0000000003007220 */ /* 0x002fe20000400000 */
[----:B--2---:R-:W-:Y:S06]  /*0680*/  BRA `(.L_x_60) ;  /* 0x0000000000087947 */ /* 0x004fec0003800000 */
.L_x_56:
[----:B------:R1:W5:Y:S04]  /*0690*/  LDG.E R0, desc[UR4][R4.64+0x20] ;  /* 0x0000200404007981 */ /* 0x000368000c1e1900 */
[----:B------:R1:W-:Y:S02]  /*06a0*/  STG.E desc[UR4][R4.64+0x18], RZ ;  /* 0x000018ff04007986 */ /* 0x0003e4000c101904 */
.L_x_60:
[----:B------:R-:W-:Y:S05]  /*06b0*/  BSYNC.RECONVERGENT B0 ;  /* 0x0000000000007941 */ /* 0x000fea0003800200 */
.L_x_55:
[----:B-1----:R-:W1:Y:S08]  /*06c0*/  LDC.64 R4, c[0x4][0x78] ;  /* 0x01001e00ff047b82 */ /* 0x002e700000000a00 */
[----:B------:R-:W2:Y:S01]  /*06d0*/  LDC.64 R12, c[0x0][0x380] ;  /* 0x0000e000ff0c7b82 */ /* 0x000ea20000000a00 */
[----:B-1----:R-:W3:Y:S07]  /*06e0*/  LDG.E R8, desc[UR4][R4.64] ;  /* 0x0000000404087981 */ /* 0x002eee000c1e1900 */
[----:B------:R-:W1:Y:S01]  /*06f0*/  LDC.64 R16, c[0x4][0x90] ;  /* 0x01002400ff107b82 */ /* 0x000e620000000a00 */
[----:B--2---:R-:W-:-:S05]  /*0700*/  IMAD.WIDE R12, R2, 0x4, R12 ;  /* 0x00000004020c7825 */ /* 0x004fca00078e020c */
[----:B------:R2:W4:Y:S04]  /*0710*/  LDG.E R21, desc[UR4][R12.64] ;  /* 0x000000040c157981 */ /* 0x000528000c1e1900 */
[----:B-1----:R-:W2:Y:S01]  /*0720*/  LDG.E R20, desc[UR4][R16.64] ;  /* 0x0000000410147981 */ /* 0x002ea2000c1e1900 */
[----:B------:R-:W-:Y:S01]  /*0730*/  IMAD.MOV.U32 R10, RZ, RZ, 0x1 ;  /* 0x00000001ff0a7424 */ /* 0x000fe200078e00ff */
[----:B0-----:R-:W-:Y:S01]  /*0740*/  DADD R6, R6, R6 ;  /* 0x0000000006067229 */ /* 0x001fe20000000006 */
[----:B---3--:R-:W0:Y:S08]  /*0750*/  F2F.F64.F32 R8, R8 ;  /* 0x0000000800087310 */ /* 0x008e300000201800 */
[----:B0-----:R-:W0:Y:S02]  /*0760*/  MUFU.RCP64H R11, R9 ;  /* 0x00000009000b7308 */ /* 0x001e240000001800 */
[----:B0-----:R-:W-:-:S08]  /*0770*/  DFMA R14, -R8, R10, 1 ;  /* 0x3ff00000080e742b */ /* 0x001fd0000000010a */
[----:B------:R-:W-:-:S08]  /*0780*/  DFMA R14, R14, R14, R14 ;  /* 0x0000000e0e0e722b */ /* 0x000fd0000000000e */
[----:B------:R-:W-:-:S08]  /*0790*/  DFMA R14, R10, R14, R10 ;  /* 0x0000000e0a0e722b */ /* 0x000fd0000000000a */
[----:B------:R-:W-:-:S08]  /*07a0*/  DFMA R4, -R8, R14, 1 ;  /* 0x3ff000000804742b */ /* 0x000fd0000000010e */
[----:B------:R-:W-:-:S08]  /*07b0*/  DFMA R4, R14, R4, R14 ;  /* 0x000000040e04722b */ /* 0x000fd0000000000e */
[----:B------:R-:W-:Y:S01]  /*07c0*/  DMUL R14, R4, -7.5 ;  /* 0xc01e0000040e7828 */ /* 0x000fe20000000000 */
[----:B-----5:R-:W-:Y:S07]  /*07d0*/  F2F.F64.F32 R10, R0 ;  /* 0x00000000000a7310 */ /* 0x020fee0000201800 */
[----:B------:R-:W-:Y:S01]  /*07e0*/  DFMA R18, -R8, R14, -7.5 ;  /* 0xc01e00000812742b */ /* 0x000fe2000000010e */
[----:B--2---:R-:W0:Y:S07]  /*07f0*/  F2F.F64.F32 R12, R20 ;  /* 0x00000014000c7310 */ /* 0x004e2e0000201800 */
[----:B------:R-:W-:Y:S01]  /*0800*/  DFMA R4, R4, R18, R14 ;  /* 0x000000120404722b */ /* 0x000fe2000000000e */
[----:B----4-:R-:W1:Y:S01]  /*0810*/  F2F.F64.F32 R16, R21 ;  /* 0x0000001500107310 */ /* 0x010e620000201800 */
[----:B------:R-:W-:-:S02]  /*0820*/  DMUL R14, R8, 4 ;  /* 0x40100000080e7828 */ /* 0x000fc40000000000 */
[----:B0-----:R-:W-:-:S06]  /*0830*/  DFMA R6, R10, R6, -R12 ;  /* 0x000000060a06722b */ /* 0x001fcc000000080c */
[----:B------:R-:W-:-:S05]  /*0840*/  FFMA R0, RZ, R9, R5 ;  /* 0x00000009ff007223 */ /* 0x000fca0000000005 */
[----:B------:R-:W-:Y:S01]  /*0850*/  FSETP.GT.AND P0, PT, |R0|, 1.469367938527859385e-39, PT ;  /* 0x001000000000780b */ /* 0x000fe20003f04200 */
[----:B------:R0:W2:Y:S01]  /*0860*/  F2F.F32.F64 R3, R6 ;  /* 0x0000000600037310 */ /* 0x0000a20000301000 */
[----:B-1----:R-:W-:Y:S02]  /*0870*/  DMUL R10, R14, R16 ;  /* 0x000000100e0a7228 */ /* 0x002fe40000000000 */
[C---:B------:R-:W-:Y:S02]  /*0880*/  DADD R14, -R16.reuse, 1 ;  /* 0x3ff00000100e7429 */ /* 0x040fe40000000100 */
[----:B------:R-:W-:-:S06]  /*0890*/  DADD R12, R16, -0.5 ;  /* 0xbfe00000100c7429 */ /* 0x000fcc0000000000 */
[----:B------:R-:W-:Y:S01]  /*08a0*/  DMUL R10, R10, R14 ;  /* 0x0000000e0a0a7228 */ /* 0x000fe20000000000 */
[----:B0-----:R-:W-:Y:S10]  /*08b0*/  @P0 BRA `(.L_x_61) ;  /* 0x0000000000200947 */ /* 0x001ff40003800000 */
[----:B------:R-:W-:Y:S01]  /*08c0*/  IMAD.MOV.U32 R4, RZ, RZ, R8 ;  /* 0x000000ffff047224 */ /* 0x000fe200078e0008 */
[----:B------:R-:W-:Y:S01]  /*08d0*/  MOV R8, RZ ;  /* 0x000000ff00087202 */ /* 0x000fe20000000f00 */
[----:B------:R-:W-:Y:S01]  /*08e0*/  IMAD.MOV.U32 R5, RZ, RZ, R9 ;  /* 0x000000ffff057224 */ /* 0x000fe200078e0009 */
[----:B------:R-:W-:Y:S01]  /*08f0*/  MOV R0, 0x920 ;  /* 0x0000092000007802 */ /* 0x000fe20000000f00 */
[----:B------:R-:W-:-:S07]  /*0900*/  IMAD.MOV.U32 R9, RZ, RZ, -0x3fe20000 ;  /* 0xc01e0000ff097424 */ /* 0x000fce00078e00ff */
[----:B--2---:R-:W-:Y:S05]  /*0910*/  CALL.REL.NOINC `($__internal_3_$__cuda_sm20_div_rn_f64_full) ;  /* 0x0000000000c47944 */ /* 0x004fea0003c00000 */
[----:B------:R-:W-:Y:S02]  /*0920*/  IMAD.MOV.U32 R4, RZ, RZ, R20 ;  /* 0x000000ffff047224 */ /* 0x000fe400078e0014 */
[----:B------:R-:W-:-:S07]  /*0930*/  IMAD.MOV.U32 R5, RZ, RZ, R21 ;  /* 0x000000ffff057224 */ /* 0x000fce00078e0015 */
.L_x_61:
[----:B------:R-:W0:Y:S08]  /*0940*/  LDC.64 R18, c[0x4][0x80] ;  /* 0x01002000ff127b82 */ /* 0x000e300000000a00 */
[----:B------:R-:W1:Y:S01]  /*0950*/  LDC.64 R26, c[0x0][0x388] ;  /* 0x0000e200ff1a7b82 */ /* 0x000e620000000a00 */
[----:B0-----:R-:W3:Y:S07]  /*0960*/  LDG.E R0, desc[UR4][R18.64] ;  /* 0x0000000412007981 */ /* 0x001eee000c1e1900 */
[----:B------:R-:W0:Y:S01]  /*0970*/  LDC.64 R24, c[0x4][0x88] ;  /* 0x01002200ff187b82 */ /* 0x000e220000000a00 */
[----:B-1----:R-:W-:-:S06]  /*0980*/  IMAD.WIDE R26, R2, 0x4, R26 ;  /* 0x00000004021a7825 */ /* 0x002fcc00078e021a */
[----:B------:R-:W4:Y:S04]  /*0990*/  LDG.E R27, desc[UR4][R26.64] ;  /* 0x000000041a1b7981 */ /* 0x000f28000c1e1900 */
[----:B0-----:R-:W5:Y:S01]  /*09a0*/  LDG.E R24, desc[UR4][R24.64] ;  /* 0x0000000418187981 */ /* 0x001f62000c1e1900 */
[----:B------:R-:W-:Y:S01]  /*09b0*/  MOV R20, 0x1 ;  /* 0x0000000100147802 */ /* 0x000fe20000000f00 */
[----:B------:R-:W-:Y:S01]  /*09c0*/  BSSY.RECONVERGENT B0, `(.L_x_62) ;  /* 0x000001c000007945 */ /* 0x000fe20003800200 */
[----:B---3--:R-:W0:Y:S08]  /*09d0*/  F2F.F64.F32 R6, R0 ;  /* 0x0000000000067310 */ /* 0x008e300000201800 */
[----:B0-----:R-:W0:Y:S01]  /*09e0*/  MUFU.RCP64H R21, R7 ;  /* 0x0000000700157308 */ /* 0x001e220000001800 */
[----:B----4-:R-:W-:Y:S01]  /*09f0*/  FADD R28, R27, -R0 ;  /* 0x800000001b1c7221 */ /* 0x010fe20000000000 */
[----:B0-----:R-:W-:-:S06]  /*0a00*/  DFMA R22, -R6, R20, 1 ;  /* 0x3ff000000616742b */ /* 0x001fcc0000000114 */
[----:B-----5:R-:W0:Y:S02]  /*0a10*/  F2F.F64.F32 R8, R24 ;  /* 0x0000001800087310 */ /* 0x020e240000201800 */
[----:B------:R-:W-:-:S06]  /*0a20*/  DFMA R22, R22, R22, R22 ;  /* 0x000000161616722b */ /* 0x000fcc0000000016 */
[----:B------:R-:W1:Y:S02]  /*0a30*/  F2F.F64.F32 R18, R28 ;  /* 0x0000001c00127310 */ /* 0x000e640000201800 */
[----:B------:R-:W-:Y:S02]  /*0a40*/  DFMA R22, R20, R22, R20 ;  /* 0x000000161416722b */ /* 0x000fe40000000014 */
[----:B0-----:R-:W-:-:S06]  /*0a50*/  DMUL R8, R8, R4 ;  /* 0x0000000408087228 */ /* 0x001fcc0000000000 */
[----:B------:R-:W-:Y:S02]  /*0a60*/  DFMA R4, -R6, R22, 1 ;  /* 0x3ff000000604742b */ /* 0x000fe40000000116 */
[----:B-1----:R-:W-:-:S06]  /*0a70*/  DMUL R18, R8, R18 ;  /* 0x0000001208127228 */ /* 0x002fcc0000000000 */
[----:B------:R-:W-:-:S08]  /*0a80*/  DFMA R4, R22, R4, R22 ;  /* 0x000000041604722b */ /* 0x000fd00000000016 */
[----:B------:R-:W-:-:S08]  /*0a90*/  DMUL R8, R18, R4 ;  /* 0x0000000412087228 */ /* 0x000fd00000000000 */
[----:B------:R-:W-:-:S08]  /*0aa0*/  DFMA R20, -R6, R8, R18 ;  /* 0x000000080614722b */ /* 0x000fd00000000112 */
[----:B------:R-:W-:Y:S01]  /*0ab0*/  DFMA R4, R4, R20, R8 ;  /* 0x000000140404722b */ /* 0x000fe20000000008 */
[----:B------:R-:W-:-:S09]  /*0ac0*/  FSETP.GEU.AND P1, PT, |R19|, 6.5827683646048100446e-37, PT ;  /* 0x036000001300780b */ /* 0x000fd20003f2e200 */
[----:B------:R-:W-:-:S05]  /*0ad0*/  FFMA R0, RZ, R7, R5 ;  /* 0x00000007ff007223 */ /* 0x000fca0000000005 */
[----:B------:R-:W-:-:S13]  /*0ae0*/  FSETP.GT.AND P0, PT, |R0|, 1.469367938527859385e-39, PT ;  /* 0x001000000000780b */ /* 0x000fda0003f04200 */
[----:B------:R-:W-:Y:S05]  /*0af0*/  @P0 BRA P1, `(.L_x_63) ;  /* 0x0000000000200947 */ /* 0x000fea0000800000 */
[----:B------:R-:W-:Y:S01]  /*0b00*/  IMAD.MOV.U32 R8, RZ, RZ, R18 ;  /* 0x000000ffff087224 */ /* 0x000fe200078e0012 */
[----:B------:R-:W-:Y:S01]  /*0b10*/  MOV R5, R7 ;  /* 0x0000000700057202 */ /* 0x000fe20000000f00 */
[----:B------:R-:W-:Y:S01]  /*0b20*/  IMAD.MOV.U32 R9, RZ, RZ, R19 ;  /* 0x000000ffff097224 */ /* 0x000fe200078e0013 */
[----:B------:R-:W-:Y:S01]  /*0b30*/  MOV R0, 0xb60 ;  /* 0x00000b6000007802 */ /* 0x000fe20000000f00 */
[----:B------:R-:W-:-:S07]  /*0b40*/  IMAD.MOV.U32 R4, RZ, RZ, R6 ;  /* 0x000000ffff047224 */ /* 0x000fce00078e0006 */
[----:B--2---:R-:W-:Y:S05]  /*0b50*/  CALL.REL.NOINC `($__internal_3_$__cuda_sm20_div_rn_f64_full) ;  /* 0x0000000000347944 */ /* 0x004fea0003c00000 */
[----:B------:R-:W-:Y:S02]  /*0b60*/  IMAD.MOV.U32 R4, RZ, RZ, R20 ;  /* 0x000000ffff047224 */ /* 0x000fe400078e0014 */
[----:B------:R-:W-:-:S07]  /*0b70*/  IMAD.MOV.U32 R5, RZ, RZ, R21 ;  /* 0x000000ffff057224 */ /* 0x000fce00078e0015 */
.L_x_63:
[----:B------:R-:W-:Y:S05]  /*0b80*/  BSYNC.RECONVERGENT B0 ;  /* 0x0000000000007941 */ /* 0x000fea0003800200 */
.L_x_62:
[----:B------:R-:W-:Y:S01]  /*0b90*/  DMUL R4, R16, R4 ;  /* 0x0000000410047228 */ /* 0x000fe20000000000 */
[----:B--2---:R-:W0:Y:S01]  /*0ba0*/  F2F.F64.F32 R6, R3 ;  /* 0x0000000300067310 */ /* 0x004e220000201800 */
[----:B------:R-:W1:Y:S06]  /*0bb0*/  LDC.64 R8, c[0x0][0x398] ;  /* 0x0000e600ff087b82 */ /* 0x000e6c0000000a00 */
[----:B------:R-:W-:-:S08]  /*0bc0*/  DFMA R4, R14, R4, R12 ;  /* 0x000000040e04722b */ /* 0x000fd0000000000c */
[----:B0-----:R-:W-:-:S08]  /*0bd0*/  DADD R4, R4, R6 ;  /* 0x0000000004047229 */ /* 0x001fd00000000006 */
[----:B------:R-:W-:Y:S01]  /*0be0*/  DMUL R4, R10, R4 ;  /* 0x000000040a047228 */ /* 0x000fe20000000000 */
[----:B-1----:R-:W-:-:S09]  /*0bf0*/  IMAD.WIDE R6, R2, 0x4, R8 ;  /* 0x0000000402067825 */ /* 0x002fd200078e0208 */
[----:B------:R-:W0:Y:S02]  /*0c00*/  F2F.F32.F64 R5, R4 ;  /* 0x0000000400057310 */ /* 0x000e240000301000 */
[----:B0-----:R-:W-:Y:S01]  /*0c10*/  STG.E desc[UR4][R6.64], R5 ;  /* 0x0000000506007986 */ /* 0x001fe2000c101904 */
[----:B------:R-:W-:Y:S05]  /*0c20*/  EXIT ;  /* 0x000000000000794d */ /* 0x000fea0003800000 */
        .weak           $__internal_3_$__cuda_sm20_div_rn_f64_full
        .type           $__internal_3_$__cuda_sm20_div_rn_f64_full,@function
        .size           $__internal_3_$__cuda_sm20_div_rn_f64_full,($__internal_4_$__cuda_sm20_sqrt_rn_f32_slowpath - $__internal_3_$__cuda_sm20_div_rn_f64_full)
$__internal_3_$__cuda_sm20_div_rn_f64_full:
[----:B------:R-:W-:Y:S01]  /*0c30*/  FSETP.GEU.AND P2, PT, |R9|, 1.469367938527859385e-39, PT ;  /* 0x001000000900780b */ /* 0x000fe20003f4e200 */
[----:B------:R-:W-:Y:S01]  /*0c40*/  IMAD.MOV.U32 R18, RZ, RZ, R8 ;  /* 0x000000ffff127224 */ /* 0x000fe200078e0008 */
[C---:B------:R-:W-:Y:S01]  /*0c50*/  FSETP.GEU.AND P0, PT, |R5|.reuse, 1.469367938527859385e-39, PT ;  /* 0x001000000500780b */ /* 0x040fe20003f0e200 */
[----:B------:R-:W-:Y:S01]  /*0c60*/  IMAD.MOV.U32 R20, RZ, RZ, 0x1 ;  /* 0x00000001ff147424 */ /* 0x000fe200078e00ff */
[----:B------:R-:W-:Y:S01]  /*0c70*/  LOP3.LUT R6, R5, 0x800fffff, RZ, 0xc0, !PT ;  /* 0x800fffff05067812 */ /* 0x000fe200078ec0ff */
[----:B------:R-:W-:Y:S01]  /*0c80*/  BSSY.RECONVERGENT B1, `(.L_x_64) ;  /* 0x0000052000017945 */ /* 0x000fe20003800200 */
[----:B------:R-:W-:Y:S02]  /*0c90*/  LOP3.LUT R26, R9, 0x7ff00000, RZ, 0xc0, !PT ;  /* 0x7ff00000091a7812 */ /* 0x000fe400078ec0ff */
[----:B------:R-:W-:Y:S01]  /*0ca0*/  LOP3.LUT R7, R6, 0x3ff00000, RZ, 0xfc, !PT ;  /* 0x3ff0000006077812 */ /* 0x000fe200078efcff */
[----:B------:R-:W-:Y:S01]  /*0cb0*/  IMAD.MOV.U32 R6, RZ, RZ, R4 ;  /* 0x000000ffff067224 */ /* 0x000fe200078e0004 */
[----:B------:R-:W-:-:S02]  /*0cc0*/  LOP3.LUT R29, R5, 0x7ff00000, RZ, 0xc0, !PT ;  /* 0x7ff00000051d7812 */ /* 0x000fc400078ec0ff */
[----:B------:R-:W-:Y:S01]  /*0cd0*/  MOV R27, 0x1ca00000 ;  /* 0x1ca00000001b7802 */ /* 0x000fe20000000f00 */
[----:B------:R-:W-:Y:S01]  /*0ce0*/  @!P2 IMAD.MOV.U32 R22, RZ, RZ, RZ ;  /* 0x000000ffff16a224 */ /* 0x000fe200078e00ff */
[----:B------:R-:W-:Y:S01]  /*0cf0*/  @!P2 LOP3.LUT R19, R5, 0x7ff00000, RZ, 0xc0, !PT ;  /* 0x7ff000000513a812 */ /* 0x000fe200078ec0ff */
[----:B------:R-:W-:Y:S01]  /*0d00*/  @!P0 DMUL R6, R4, 8.98846567431157953865e+307 ;  /* 0x7fe0000004068828 */ /* 0x000fe20000000000 */
[C---:B------:R-:W-:Y:S02]  /*0d10*/  ISETP.GE.U32.AND P1, PT, R26.reuse, R29, PT ;  /* 0x0000001d1a00720c */ /* 0x040fe40003f26070 */
[----:B------:R-:W-:Y:S02]  /*0d20*/  @!P2 ISETP.GE.U32.AND P3, PT, R26, R19, PT ;  /* 0x000000131a00a20c */ /* 0x000fe40003f66070 */
[C---:B------:R-:W-:Y:S01]  /*0d30*/  SEL R19, R27.reuse, 0x63400000, !P1 ;  /* 0x634000001b137807 */ /* 0x040fe20004800000 */
[----:B------:R-:W0:Y:S01]  /*0d40*/  MUFU.RCP64H R21, R7 ;  /* 0x0000000700157308 */ /* 0x000e220000001800 */
[----:B------:R-:W-:-:S02]  /*0d50*/  @!P2 SEL R23, R27, 0x63400000, !P3 ;  /* 0x634000001b17a807 */ /* 0x000fc40005800000 */
[--C-:B------:R-:W-:Y:S02]  /*0d60*/  LOP3.LUT R19, R19, 0x800fffff, R9.reuse, 0xf8, !PT ;  /* 0x800fffff13137812 */ /* 0x100fe400078ef809 */
[----:B------:R-:W-:Y:S02]  /*0d70*/  @!P2 LOP3.LUT R23, R23, 0x80000000, R9, 0xf8, !PT ;  /* 0x800000001717a812 */ /* 0x000fe400078ef809 */
[----:B------:R-:W-:Y:S02]  /*0d80*/  @!P0 LOP3.LUT R29, R7, 0x7ff00000, RZ, 0xc0, !PT ;  /* 0x7ff00000071d8812 */ /* 0x000fe400078ec0ff */
[----:B------:R-:W-:-:S06]  /*0d90*/  @!P2 LOP3.LUT R23, R23, 0x100000, RZ, 0xfc, !PT ;  /* 0x001000001717a812 */ /* 0x000fcc00078efcff */
[----:B------:R-:W-:Y:S02]  /*0da0*/  @!P2 DFMA R18, R18, 2, -R22 ;  /* 0x400000001212a82b */ /* 0x000fe40000000816 */
[----:B0-----:R-:W-:-:S08]  /*0db0*/  DFMA R22, R20, -R6, 1 ;  /* 0x3ff000001416742b */ /* 0x001fd00000000806 */
[----:B------:R-:W-:-:S08]  /*0dc0*/  DFMA R22, R22, R22, R22 ;  /* 0x000000161616722b */ /* 0x000fd00000000016 */
[----:B------:R-:W-:-:S08]  /*0dd0*/  DFMA R22, R20, R22, R20 ;  /* 0x000000161416722b */ /* 0x000fd00000000014 */
[----:B------:R-:W-:-:S08]  /*0de0*/  DFMA R20, R22, -R6, 1 ;  /* 0x3ff000001614742b */ /* 0x000fd00000000806 */
[----:B------:R-:W-:-:S08]  /*0df0*/  DFMA R20, R22, R20, R22 ;  /* 0x000000141614722b */ /* 0x000fd00000000016 */
[----:B------:R-:W-:-:S08]  /*0e00*/  DMUL R22, R20, R18 ;  /* 0x0000001214167228 */ /* 0x000fd00000000000 */
[----:B------:R-:W-:-:S08]  /*0e10*/  DFMA R24, R22, -R6, R18 ;  /* 0x800000061618722b */ /* 0x000fd00000000012 */
[----:B------:R-:W-:Y:S01]  /*0e20*/  DFMA R24, R20, R24, R22 ;  /* 0x000000181418722b */ /* 0x000fe20000000016 */
[----:B------:R-:W-:Y:S02]  /*0e30*/  MOV R22, R26 ;  /* 0x0000001a00167202 */ /* 0x000fe40000000f00 */
[----:B------:R-:W-:-:S05]  /*0e40*/  @!P2 LOP3.LUT R22, R19, 0x7ff00000, RZ, 0xc0, !PT ;  /* 0x7ff000001316a812 */ /* 0x000fca00078ec0ff */
[----:B------:R-:W-:-:S05]  /*0e50*/  VIADD R20, R22, 0xffffffff ;  /* 0xffffffff16147836 */ /* 0x000fca0000000000 */
[----:B------:R-:W-:Y:S01]  /*0e60*/  ISETP.GT.U32.AND P0, PT, R20, 0x7feffffe, PT ;  /* 0x7feffffe1400780c */ /* 0x000fe20003f04070 */
[----:B------:R-:W-:-:S05]  /*0e70*/  VIADD R20, R29, 0xffffffff ;  /* 0xffffffff1d147836 */ /* 0x000fca0000000000 */
[----:B------:R-:W-:-:S13]  /*0e80*/  ISETP.GT.U32.OR P0, PT, R20, 0x7feffffe, P0 ;  /* 0x7feffffe1400780c */ /* 0x000fda0000704470 */
[----:B------:R-:W-:Y:S05]  /*0e90*/  @P0 BRA `(.L_x_65) ;  /* 0x00000000006c0947 */ /* 0x000fea0003800000 */
[----:B------:R-:W-:-:S04]  /*0ea0*/  LOP3.LUT R9, R5, 0x7ff00000, RZ, 0xc0, !PT ;  /* 0x7ff0000005097812 */ /* 0x000fc800078ec0ff */
[CC--:B------:R-:W-:Y:S02]  /*0eb0*/  VIADDMNMX R8, R26.reuse, -R9.reuse, 0xb9600000, !PT ;  /* 0xb96000001a087446 */ /* 0x0c0fe40007800909 */
[----:B------:R-:W-:Y:S02]  /*0ec0*/  ISETP.GE.U32.AND P0, PT, R26, R9, PT ;  /* 0x000000091a00720c */ /* 0x000fe40003f06070 */
[----:B------:R-:W-:Y:S02]  /*0ed0*/  VIMNMX R8, PT, PT, R8, 0x46a00000, PT ;  /* 0x46a0000008087848 */ /* 0x000fe40003fe0100 */
[----:B------:R-:W-:-:S05]  /*0ee0*/  SEL R27, R27, 0x63400000, !P0 ;  /* 0x634000001b1b7807 */ /* 0x000fca0004000000 */
[----:B------:R-:W-:Y:S02]  /*0ef0*/  IMAD.IADD R22, R8, 0x1, -R27 ;  /* 0x0000000108167824 */ /* 0x000fe400078e0a1b */
[----:B------:R-:W-:-:S03]  /*0f00*/  IMAD.MOV.U32 R8, RZ, RZ, RZ ;  /* 0x000000ffff087224 */ /* 0x000fc600078e00ff */
[----:B------:R-:W-:-:S06]  /*0f10*/  IADD3 R9, PT, PT, R22, 0x7fe00000, RZ ;  /* 0x7fe0000016097810 */ /* 0x000fcc0007ffe0ff */
        /* <DEDUP_REMOVED lines=10> */
[----:B------:R-:W-:Y:S01]  /*0fc0*/  MOV R6, RZ ;  /* 0x000000ff00067202 */ /* 0x000fe20000000f00 */
[----:B------:R-:W-:-:S05]  /*0fd0*/  DMUL.RP R8, R24, R8 ;  /* 0x0000000818087228 */ /* 0x000fca0000008000 */
[----:B------:R-:W-:-:S05]  /*0fe0*/  DFMA R6, R20, -R6, R24 ;  /* 0x800000061406722b */ /* 0x000fca0000000018 */
[----:B------:R-:W-:Y:S02]  /*0ff0*/  LOP3.LUT R5, R9, R5, RZ, 0x3c, !PT ;  /* 0x0000000509057212 */ /* 0x000fe400078e3cff */
[----:B------:R-:W-:-:S04]  /*1000*/  IADD3 R6, PT, PT, -R22, -0x43300000, RZ ;  /* 0xbcd0000016067810 */ /* 0x000fc80007ffe1ff */
[----:B------:R-:W-:-:S04]  /*1010*/  FSETP.NEU.AND P0, PT, |R7|, R6, PT ;  /* 0x000000060700720b */ /* 0x000fc80003f0d200 */
[----:B------:R-:W-:Y:S02]  /*1020*/  FSEL R20, R8, R20, !P0 ;  /* 0x0000001408147208 */ /* 0x000fe40004000000 */
[----:B------:R-:W-:Y:S01]  /*1030*/  FSEL R21, R5, R21, !P0 ;  /* 0x0000001505157208 */ /* 0x000fe20004000000 */
[----:B------:R-:W-:Y:S06]  /*1040*/  BRA `(.L_x_66) ;  /* 0x0000000000547947 */ /* 0x000fec0003800000 */
.L_x_65:
        /* <DEDUP_REMOVED lines=11> */
[----:B------:R-:W-:Y:S01]  /*1100*/  @P0 LOP3.LUT R4, R21, 0x7ff00000, RZ, 0xfc, !PT ;  /* 0x7ff0000015040812 */ /* 0x000fe200078efcff */
[----:B------:R-:W-:Y:S01]  /*1110*/  @!P0 IMAD.MOV.U32 R20, RZ, RZ, RZ ;  /* 0x000000ffff148224 */ /* 0x000fe200078e00ff */
[----:B------:R-:W-:-:S03]  /*1120*/  @P0 MOV R20, RZ ;  /* 0x000000ff00140202 */ /* 0x000fc60000000f00 */
[----:B------:R-:W-:Y:S01]  /*1130*/  @P0 IMAD.MOV.U32 R21, RZ, RZ, R4 ;  /* 0x000000ffff150224 */ /* 0x000fe200078e0004 */
[----:B------:R-:W-:Y:S06]  /*1140*/  BRA `(.L_x_66) ;  /* 0x0000000000147947 */ /* 0x000fec0003800000 */
.L_x_68:
[----:B------:R-:W-:Y:S01]  /*1150*/  LOP3.LUT R21, R5, 0x80000, RZ, 0xfc, !PT ;  /* 0x0008000005157812 */ /* 0x000fe200078efcff */
[----:B------:R-:W-:Y:S01]  /*1160*/  IMAD.MOV.U32 R20, RZ, RZ, R4 ;  /* 0x000000ffff147224 */ /* 0x000fe200078e0004 */
[----:B------:R-:W-:Y:S06]  /*1170*/  BRA `(.L_x_66) ;  /* 0x0000000000087947 */ /* 0x000fec0003800000 */
.L_x_67:
[----:B------:R-:W-:Y:S02]  /*1180*/  LOP3.LUT R21, R9, 0x80000, RZ, 0xfc, !PT ;  /* 0x0008000009157812 */ /* 0x000fe400078efcff */
[----:B------:R-:W-:-:S07]  /*1190*/  MOV R20, R8 ;  /* 0x0000000800147202 */ /* 0x000fce0000000f00 */
.L_x_66:
[----:B------:R-:W-:Y:S05]  /*11a0*/  BSYNC.RECONVERGENT B1 ;  /* 0x0000000000017941 */ /* 0x000fea0003800200 */
.L_x_64:
[----:B------:R-:W-:Y:S02]  /*11b0*/  IMAD.MOV.U32 R4, RZ, RZ, R0 ;  /* 0x000000ffff047224 */ /* 0x000fe400078e0000 */
[----:B------:R-:W-:-:S04]  /*11c0*/  IMAD.MOV.U32 R5, RZ, RZ, 0x0 ;  /* 0x00000000ff057424 */ /* 0x000fc800078e00ff */
[----:B------:R-:W-:Y:S05]  /*11d0*/  RET.REL.NODEC R4 `(_Z17calc_phase_term_3PfS_P17curandStateXORWOWS_) ;  /* 0xffffffec04887950 */ /* 0x000fea0003c3ffff */
        .weak           $__internal_4_$__cuda_sm20_sqrt_rn_f32_slowpath
        .type           $__internal_4_$__cuda_sm20_sqrt_rn_f32_slowpath,@function
        .size           $__internal_4_$__cuda_sm20_sqrt_rn_f32_slowpath,(.L_x_153 - $__internal_4_$__cuda_sm20_sqrt_rn_f32_slowpath)
$__internal_4_$__cuda_sm20_sqrt_rn_f32_slowpath:
[----:B------:R-:W-:-:S13]  /*11e0*/  LOP3.LUT P0, RZ, R16, 0x7fffffff, RZ, 0xc0, !PT ;  /* 0x7fffffff10ff7812 */ /* 0x000fda000780c0ff */
[----:B------:R-:W-:Y:S05]  /*11f0*/  @!P0 BRA `(.L_x_69) ;  /* 0x0000000000448947 */ /* 0x000fea0003800000 */
[----:B------:R-:W-:Y:S02]  /*1200*/  FSETP.GEU.FTZ.AND P0, PT, R16, RZ, PT ;  /* 0x000000ff1000720b */ /* 0x000fe40003f1e000 */
[----:B------:R-:W-:-:S11]  /*1210*/  MOV R0, R16 ;  /* 0x0000001000007202 */ /* 0x000fd60000000f00 */
[----:B------:R-:W-:Y:S01]  /*1220*/  @!P0 IMAD.MOV.U32 R16, RZ, RZ, 0x7fffffff ;  /* 0x7fffffffff108424 */ /* 0x000fe200078e00ff */
[----:B------:R-:W-:Y:S06]  /*1230*/  @!P0 BRA `(.L_x_69) ;  /* 0x0000000000348947 */ /* 0x000fec0003800000 */
[----:B------:R-:W-:-:S13]  /*1240*/  FSETP.GTU.FTZ.AND P0, PT, |R0|, +INF , PT ;  /* 0x7f8000000000780b */ /* 0x000fda0003f1c200 */
[----:B------:R-:W-:Y:S01]  /*1250*/  @P0 FADD.FTZ R16, R0, 1 ;  /* 0x3f80000000100421 */ /* 0x000fe20000010000 */
[----:B------:R-:W-:Y:S06]  /*1260*/  @P0 BRA `(.L_x_69) ;  /* 0x0000000000280947 */ /* 0x000fec0003800000 */
[----:B------:R-:W-:-:S13]  /*1270*/  FSETP.NEU.FTZ.AND P0, PT, |R0|, +INF , PT ;  /* 0x7f8000000000780b */ /* 0x000fda0003f1d200 */
[----:B------:R-:W-:Y:S01]  /*1280*/  @P0 FFMA R8, R0, 1.84467440737095516160e+19, RZ ;  /* 0x5f80000000080823 */ /* 0x000fe200000000ff */
[----:B------:R-:W-:-:S03]  /*1290*/  @!P0 IMAD.MOV.U32 R16, RZ, RZ, R0 ;  /* 0x000000ffff108224 */ /* 0x000fc600078e0000 */
[----:B------:R-:W0:Y:S02]  /*12a0*/  @P0 MUFU.RSQ R9, R8 ;  /* 0x0000000800090308 */ /* 0x000e240000001400 */
[----:B0-----:R-:W-:Y:S01]  /*12b0*/  @P0 FMUL.FTZ R11, R8, R9 ;  /* 0x00000009080b0220 */ /* 0x001fe20000410000 */
[----:B------:R-:W-:-:S03]  /*12c0*/  @P0 FMUL.FTZ R9, R9, 0.5 ;  /* 0x3f00000009090820 */ /* 0x000fc60000410000 */
[----:B------:R-:W-:-:S04]  /*12d0*/  @P0 FADD.FTZ R10, -R11, -RZ ;  /* 0x800000ff0b0a0221 */ /* 0x000fc80000010100 */
[----:B------:R-:W-:-:S04]  /*12e0*/  @P0 FFMA R10, R11, R10, R8 ;  /* 0x0000000a0b0a0223 */ /* 0x000fc80000000008 */
[----:B------:R-:W-:-:S04]  /*12f0*/  @P0 FFMA R9, R10, R9, R11 ;  /* 0x000000090a090223 */ /* 0x000fc8000000000b */
[----:B------:R-:W-:-:S07]  /*1300*/  @P0 FMUL.FTZ R16, R9, 2.3283064365386962891e-10 ;  /* 0x2f80000009100820 */ /* 0x000fce0000410000 */
.L_x_69:
[----:B------:R-:W-:Y:S01]  /*1310*/  MOV R8, R12 ;  /* 0x0000000c00087202 */ /* 0x000fe20000000f00 */
[----:B------:R-:W-:-:S04]  /*1320*/  IMAD.MOV.U32 R9, RZ, RZ, 0x0 ;  /* 0x00000000ff097424 */ /* 0x000fc800078e00ff */
[----:B------:R-:W-:Y:S05]  /*1330*/  RET.REL.NODEC R8 `(_Z17calc_phase_term_3PfS_P17curandStateXORWOWS_) ;  /* 0xffffffec08307950 */ /* 0x000fea0003c3ffff */
.L_x_70:
        /* <DEDUP_REMOVED lines=12> */
.L_x_153:


//--------------------- .text._Z21calc_phase_term_2_tmpPfS_S_S_S_ --------------------------
	.section	.text._Z21calc_phase_term_2_tmpPfS_S_S_S_,"ax",@progbits
	.align	128
        .global         _Z21calc_phase_term_2_tmpPfS_S_S_S_
        .type           _Z21calc_phase_term_2_tmpPfS_S_S_S_,@function
        .size           _Z21calc_phase_term_2_tmpPfS_S_S_S_,(.L_x_165 - _Z21calc_phase_term_2_tmpPfS_S_S_S_)
        .other          _Z21calc_phase_term_2_tmpPfS_S_S_S_,@"STO_CUDA_ENTRY STV_DEFAULT"
_Z21calc_phase_term_2_tmpPfS_S_S_S_:
.text._Z21calc_phase_term_2_tmpPfS_S_S_S_:
        /* <DEDUP_REMOVED lines=22> */
[----:B0-----:R-:W-:-:S06]  /*0160*/  IMAD.WIDE R4, R2, 0x4, R4 ;  /* 0x0000000402047825 */ /* 0x001fcc00078e0204 */
[----:B------:R-:W3:Y:S04]  /*0170*/  LDG.E R4, desc[UR6][R4.64] ;  /* 0x0000000604047981 */ /* 0x000ee8000c1e1900 */
[----:B-1----:R-:W3:Y:S04]  /*0180*/  LDG.E R19, desc[UR6][R18.64] ;  /* 0x0000000612137981 */ /* 0x002ee8000c1e1900 */
[----:B--2---:R-:W2:Y:S01]  /*0190*/  LDG.E R11, desc[UR6][R16.64] ;  /* 0x00000006100b7981 */ /* 0x004ea2000c1e1900 */
[----:B------:R-:W0:Y:S08]  /*01a0*/  LDC.64 R6, c[0x4][0x70] ;  /* 0x01001c00ff067b82 */ /* 0x000e300000000a00 */
[----:B------:R-:W1:Y:S01]  /*01b0*/  LDC.64 R14, c[0x4][0x58] ;  /* 0x01001600ff0e7b82 */ /* 0x000e620000000a00 */
[----:B0-----:R0:W5:Y:S04]  /*01c0*/  LDG.E R10, desc[UR6][R6.64] ;  /* 0x00000006060a7981 */ /* 0x001168000c1e1900 */
[----:B-1----:R0:W5:Y:S01]  /*01d0*/  LDG.E R13, desc[UR6][R14.64] ;  /* 0x000000060e0d7981 */ /* 0x002162000c1e1900 */
[----:B------:R-:W-:Y:S01]  /*01e0*/  BSSY.RECONVERGENT B0, `(.L_x_71) ;  /* 0x000006e000007945 */ /* 0x000fe20003800200 */
[----:B---3--:R-:W-:-:S04]  /*01f0*/  FADD R8, R4, -R19 ;  /* 0x8000001304087221 */ /* 0x008fc80000000000 */
[----:B--2---:R-:W-:-:S04]  /*0200*/  FMUL R8, R11, R8 ;  /* 0x000000080b087220 */ /* 0x004fc80000400000 */
[----:B------:R-:W-:-:S06]  /*0210*/  FMUL R0, R8, 0.63661974668502807617 ;  /* 0x3f22f98308007820 */ /* 0x000fcc0000400000 */
[----:B------:R-:W1:Y:S01]  /*0220*/  F2I.NTZ R0, R0 ;  /* 0x0000000000007305 */ /* 0x000e620000203100 */
[----:B------:R-:W-:Y:S02]  /*0230*/  FSETP.GE.AND P0, PT, |R8|, 105615, PT ;  /* 0x47ce47800800780b */ /* 0x000fe40003f06200 */
[----:B-1----:R-:W-:-:S05]  /*0240*/  I2FP.F32.S32 R3, R0 ;  /* 0x0000000000037245 */ /* 0x002fca0000201400 */
[----:B------:R-:W-:-:S04]  /*0250*/  FFMA R4, R3, -1.5707962512969970703, R8 ;  /* 0xbfc90fda03047823 */ /* 0x000fc80000000008 */
[----:B------:R-:W-:-:S04]  /*0260*/  FFMA R4, R3, -7.5497894158615963534e-08, R4 ;  /* 0xb3a2216803047823 */ /* 0x000fc80000000004 */
[----:B------:R-:W-:Y:S01]  /*0270*/  FFMA R3, R3, -5.3903029534742383927e-15, R4 ;  /* 0xa7c234c503037823 */ /* 0x000fe20000000004 */
[----:B------:R-:W-:Y:S01]  /*0280*/  IMAD.MOV.U32 R12, RZ, RZ, R0 ;  /* 0x000000ffff0c7224 */ /* 0x000fe200078e0000 */
[----:B------:R-:W-:Y:S02]  /*0290*/  P2R R4, PR, RZ, 0x1 ;  /* 0x00000001ff047803 */ /* 0x000fe40000000000 */
[----:B------:R-:W-:Y:S01]  /*02a0*/  IMAD.MOV.U32 R5, RZ, RZ, R3 ;  /* 0x000000ffff057224 */ /* 0x000fe200078e0003 */
[----:B0-----:R-:W-:Y:S06]  /*02b0*/  @!P0 BRA `(.L_x_72) ;  /* 0x0000000400808947 */ /* 0x001fec0003800000 */
[----:B------:R-:W-:-:S13]  /*02c0*/  FSETP.NEU.AND P0, PT, |R8|, +INF , PT ;  /* 0x7f8000000800780b */ /* 0x000fda0003f0d200 */
[----:B------:R-:W-:Y:S01]  /*02d0*/  @!P0 FMUL R5, RZ, R8 ;  /* 0x00000008ff058220 */ /* 0x000fe20000400000 */
[----:B------:R-:W-:Y:S01]  /*02e0*/  @!P0 IMAD.MOV.U32 R0, RZ, RZ, RZ ;  /* 0x000000ffff008224 */ /* 0x000fe200078e00ff */
[----:B------:R-:W-:Y:S06]  /*02f0*/  @!P0 BRA `(.L_x_72) ;  /* 0x0000000400708947 */ /* 0x000fec0003800000 */
[----:B------:R-:W-:Y:S01]  /*0300*/  SHF.L.U32 R0, R8, 0x8, RZ ;  /* 0x0000000808007819 */ /* 0x000fe200000006ff */
[----:B------:R-:W-:Y:S01]  /*0310*/  IMAD.MOV.U32 R15, RZ, RZ, RZ ;  /* 0x000000ffff0f7224 */ /* 0x000fe200078e00ff */
[----:B------:R-:W0:Y:S01]  /*0320*/  LDCU.64 UR8, c[0x4][0xb8] ;  /* 0x01001700ff0877ac */ /* 0x000e220008000a00 */
[----:B------:R-:W-:Y:S01]  /*0330*/  IMAD.MOV.U32 R20, RZ, RZ, RZ ;  /* 0x000000ffff147224 */ /* 0x000fe200078e00ff */
[----:B------:R-:W-:Y:S01]  /*0340*/  LOP3.LUT R0, R0, 0x80000000, RZ, 0xfc, !PT ;  /* 0x8000000000007812 */ /* 0x000fe200078efcff */
[----:B------:R-:W-:Y:S01]  /*0350*/  UMOV UR5, URZ ;  /* 0x000000ff00057c82 */ /* 0x000fe20008000000 */
[----:B------:R-:W-:-:S05]  /*0360*/  UMOV UR4, URZ ;  /* 0x000000ff00047c82 */ /* 0x000fca0008000000 */
.L_x_73:
[----:B0-----:R-:W-:Y:S02]  /*0370*/  IMAD.U32 R5, RZ, RZ, UR9 ;  /* 0x00000009ff057e24 */ /* 0x001fe4000f8e00ff */
[----:B------:R-:W-:-:S05]  /*0380*/  IMAD.U32 R4, RZ, RZ, UR8 ;  /* 0x00000008ff047e24 */ /* 0x000fca000f8e00ff */
[----:B------:R-:W2:Y:S01]  /*0390*/  LDG.E.CONSTANT R5, desc[UR6][R4.64] ;  /* 0x0000000604057981 */ /* 0x000ea2000c1e9900 */
[----:B------:R-:W-:Y:S01]  /*03a0*/  UIADD3 UR4, UPT, UPT, UR4, 0x1, URZ ;  /* 0x0000000104047890 */ /* 0x000fe2000fffe0ff */
[C---:B------:R-:W-:Y:S01]  /*03b0*/  ISETP.EQ.AND P0, PT, R20.reuse, RZ, PT ;  /* 0x000000ff1400720c */ /* 0x040fe20003f02270 */
[----:B------:R-:W-:Y:S01]  /*03c0*/  UIADD3 UR8, UP1, UPT, UR8, 0x4, URZ ;  /* 0x0000000408087890 */ /* 0x000fe2000ff3e0ff */
[C---:B------:R-:W-:Y:S01]  /*03d0*/  ISETP.EQ.AND P1, PT, R20.reuse, 0x4, PT ;  /* 0x000000041400780c */ /* 0x040fe20003f22270 */
[----:B------:R-:W-:Y:S01]  /*03e0*/  UISETP.NE.AND UP0, UPT, UR4, 0x6, UPT ;  /* 0x000000060400788c */ /* 0x000fe2000bf05270 */
[C---:B------:R-:W-:Y:S01]  /*03f0*/  ISETP.EQ.AND P3, PT, R20.reuse, 0xc, PT ;  /* 0x0000000c1400780c */ /* 0x040fe20003f62270 */
[----:B------:R-:W-:Y:S01]  /*0400*/  UIADD3.X UR9, UPT, UPT, URZ, UR9, URZ, UP1, !UPT ;  /* 0x00000009ff097290 */ /* 0x000fe20008ffe4ff */
[C---:B------:R-:W-:Y:S02]  /*0410*/  ISETP.EQ.AND P4, PT, R20.reuse, 0x10, PT ;  /* 0x000000101400780c */ /* 0x040fe40003f82270 */
[----:B------:R-:W-:Y:S01]  /*0420*/  ISETP.EQ.AND P5, PT, R20, 0x14, PT ;  /* 0x000000141400780c */ /* 0x000fe20003fa2270 */
[----:B--2---:R-:W-:-:S03]  /*0430*/  IMAD.WIDE.U32 R6, R5, R0, RZ ;  /* 0x0000000005067225 */ /* 0x004fc600078e00ff */
[----:B------:R-:W-:-:S04]  /*0440*/  IADD3 R6, P2, PT, R6, R15, RZ ;  /* 0x0000000f06067210 */ /* 0x000fc80007f5e0ff */
[----:B------:R-:W-:Y:S01]  /*0450*/  IADD3.X R15, PT, PT, R7, UR5, RZ, P2, !PT ;  /* 0x00000005070f7c10 */ /* 0x000fe200097fe4ff */
[--C-:B------:R-:W-:Y:S01]  /*0460*/  @P1 IMAD.MOV.U32 R14, RZ, RZ, R6.reuse ;  /* 0x000000ffff0e1224 */ /* 0x100fe200078e0006 */
[C---:B------:R-:W-:Y:S01]  /*0470*/  ISETP.EQ.AND P2, PT, R20.reuse, 0x8, PT ;  /* 0x000000081400780c */ /* 0x040fe20003f42270 */
[--C-:B------:R-:W-:Y:S01]  /*0480*/  @P3 IMAD.MOV.U32 R17, RZ, RZ, R6.reuse ;  /* 0x000000ffff113224 */ /* 0x100fe200078e0006 */
[-C--:B------:R-:W-:Y:S01]  /*0490*/  @P0 MOV R9, R6.reuse ;  /* 0x0000000600090202 */ /* 0x080fe20000000f00 */
[----:B------:R-:W-:Y:S01]  /*04a0*/  @P4 IMAD.MOV.U32 R18, RZ, RZ, R6 ;  /* 0x000000ffff124224 */ /* 0x000fe200078e0006 */
[----:B------:R-:W-:Y:S01]  /*04b0*/  @P5 MOV R19, R6 ;  /* 0x0000000600135202 */ /* 0x000fe20000000f00 */
[----:B------:R-:W-:-:S08]  /*04c0*/  VIADD R20, R20, 0x4 ;  /* 0x0000000414147836 */ /* 0x000fd00000000000 */
[----:B------:R-:W-:Y:S01]  /*04d0*/  @P2 IMAD.MOV.U32 R16, RZ, RZ, R6 ;  /* 0x000000ffff102224 */ /* 0x000fe200078e0006 */
[----:B------:R-:W-:Y:S06]  /*04e0*/  BRA.U UP0, `(.L_x_73) ;  /* 0xfffffffd00a07547 */ /* 0x000fec000b83ffff */
[----:B------:R-:W-:Y:S01]  /*04f0*/  SHF.R.U32.HI R4, RZ, 0x17, R8 ;  /* 0x00000017ff047819 */ /* 0x000fe20000011608 */
[----:B------:R-:W-:Y:S03]  /*0500*/  BSSY.RECONVERGENT B1, `(.L_x_74) ;  /* 0x0000029000017945 */ /* 0x000fe60003800200 */
[C---:B------:R-:W-:Y:S02]  /*0510*/  LOP3.LUT R0, R4.reuse, 0xe0, RZ, 0xc0, !PT ;  /* 0x000000e004007812 */ /* 0x040fe400078ec0ff */
[----:B------:R-:W-:-:S03]  /*0520*/  LOP3.LUT P6, RZ, R4, 0x1f, RZ, 0xc0, !PT ;  /* 0x0000001f04ff7812 */ /* 0x000fc600078cc0ff */
[----:B------:R-:W-:-:S05]  /*0530*/  VIADD R0, R0, 0xffffff80 ;  /* 0xffffff8000007836 */ /* 0x000fca0000000000 */
[----:B------:R-:W-:-:S05]  /*0540*/  SHF.R.U32.HI R0, RZ, 0x5, R0 ;  /* 0x00000005ff007819 */ /* 0x000fca0000011600 */
[----:B------:R-:W-:-:S05]  /*0550*/  IMAD.U32 R20, R0, -0x4, RZ ;  /* 0xfffffffc00147824 */ /* 0x000fca00078e00ff */
[C---:B------:R-:W-:Y:S02]  /*0560*/  ISETP.EQ.AND P3, PT, R20.reuse, -0x18, PT ;  /* 0xffffffe81400780c */ /* 0x040fe40003f62270 */
[C---:B------:R-:W-:Y:S02]  /*0570*/  ISETP.EQ.AND P4, PT, R20.reuse, -0x14, PT ;  /* 0xffffffec1400780c */ /* 0x040fe40003f82270 */
[C---:B------:R-:W-:Y:S02]  /*0580*/  ISETP.EQ.AND P0, PT, R20.reuse, -0x10, PT ;  /* 0xfffffff01400780c */ /* 0x040fe40003f02270 */
[C---:B------:R-:W-:Y:S02]  /*0590*/  ISETP.EQ.AND P1, PT, R20.reuse, -0xc, PT ;  /* 0xfffffff41400780c */ /* 0x040fe40003f22270 */
[C---:B------:R-:W-:Y:S02]  /*05a0*/  ISETP.EQ.AND P2, PT, R20.reuse, -0x8, PT ;  /* 0xfffffff81400780c */ /* 0x040fe40003f42270 */
[----:B------:R-:W-:-:S03]  /*05b0*/  ISETP.EQ.AND P5, PT, R20, 0x4, PT ;  /* 0x000000041400780c */ /* 0x000fc60003fa2270 */
[----:B------:R-:W-:Y:S01]  /*05c0*/  @P3 IMAD.MOV.U32 R0, RZ, RZ, R9 ;  /* 0x000000ffff003224 */ /* 0x000fe200078e0009 */
[C---:B------:R-:W-:Y:S01]  /*05d0*/  ISETP.EQ.AND P3, PT, R20.reuse, -0x4, PT ;  /* 0xfffffffc1400780c */ /* 0x040fe20003f62270 */
[--C-:B------:R-:W-:Y:S01]  /*05e0*/  @P4 IMAD.MOV.U32 R0, RZ, RZ, R14.reuse ;  /* 0x000000ffff004224 */ /* 0x100fe200078e000e */
[----:B------:R-:W-:Y:S01]  /*05f0*/  @P4 MOV R5, R9 ;  /* 0x0000000900054202 */ /* 0x000fe20000000f00 */
[----:B------:R-:W-:Y:S01]  /*0600*/  @P0 IMAD.MOV.U32 R5, RZ, RZ, R14 ;  /* 0x000000ffff050224 */ /* 0x000fe200078e000e */
[----:B------:R-:W-:Y:S01]  /*0610*/  ISETP.EQ.AND P4, PT, R20, RZ, PT ;  /* 0x000000ff1400720c */ /* 0x000fe20003f82270 */
[--C-:B------:R-:W-:Y:S02]  /*0620*/  @P1 IMAD.MOV.U32 R5, RZ, RZ, R16.reuse ;  /* 0x000000ffff051224 */ /* 0x100fe400078e0010 */
[----:B------:R-:W-:Y:S02]  /*0630*/  @P2 IMAD.MOV.U32 R5, RZ, RZ, R17 ;  /* 0x000000ffff052224 */ /* 0x000fe400078e0011 */
[----:B------:R-:W-:Y:S01]  /*0640*/  @P0 IMAD.MOV.U32 R0, RZ, RZ, R16 ;  /* 0x000000ffff000224 */ /* 0x000fe200078e0010 */
[----:B------:R-:W-:Y:S01]  /*0650*/  @P1 MOV R0, R17 ;  /* 0x0000001100001202 */ /* 0x000fe20000000f00 */
[----:B------:R-:W-:-:S02]  /*0660*/  @P2 IMAD.MOV.U32 R0, RZ, RZ, R18 ;  /* 0x000000ffff002224 */ /* 0x000fc400078e0012 */
[----:B------:R-:W-:Y:S02]  /*0670*/  @P3 IMAD.MOV.U32 R5, RZ, RZ, R18 ;  /* 0x000000ffff053224 */ /* 0x000fe400078e0012 */
[----:B------:R-:W-:Y:S02]  /*0680*/  @P3 IMAD.MOV.U32 R0, RZ, RZ, R19 ;  /* 0x000000ffff003224 */ /* 0x000fe400078e0013 */
[----:B------:R-:W-:Y:S01]  /*0690*/  @P4 MOV R5, R19 ;  /* 0x0000001300054202 */ /* 0x000fe20000000f00 */
[--C-:B------:R-:W-:Y:S02]  /*06a0*/  @P5 IMAD.MOV.U32 R5, RZ, RZ, R15.reuse ;  /* 0x000000ffff055224 */ /* 0x100fe400078e000f */
[----:B------:R-:W-:Y:S02]  /*06b0*/  @P4 IMAD.MOV.U32 R0, RZ, RZ, R15 ;  /* 0x000000ffff004224 */ /* 0x000fe400078e000f */
[----:B------:R-:W-:Y:S01]  /*06c0*/  IMAD.MOV.U32 R6, RZ, RZ, R5 ;  /* 0x000000ffff067224 */ /* 0x000fe200078e0005 */
[----:B------:R-:W-:Y:S06]  /*06d0*/  @!P6 BRA `(.L_x_75) ;  /* 0x00000000002ce947 */ /* 0x000fec0003800000 */
[----:B------:R-:W-:Y:S01]  /*06e0*/  @P0 IMAD.MOV.U32 R7, RZ, RZ, R9 ;  /* 0x000000ffff070224 */ /* 0x000fe200078e0009 */
[----:B------:R-:W-:Y:S02]  /*06f0*/  ISETP.EQ.AND P0, PT, R20, 0x8, PT ;  /* 0x000000081400780c */ /* 0x000fe40003f02270 */
[----:B------:R-:W-:Y:S01]  /*0700*/  @P1 MOV R7, R14 ;  /* 0x0000000e00071202 */ /* 0x000fe20000000f00 */
[----:B------:R-:W-:Y:S01]  /*0710*/  @P2 IMAD.MOV.U32 R7, RZ, RZ, R16 ;  /* 0x000000ffff072224 */ /* 0x000fe200078e0010 */
[----:B------:R-:W-:Y:S01]  /*0720*/  LOP3.LUT R5, R4, 0x1f, RZ, 0xc0, !PT ;  /* 0x0000001f04057812 */ /* 0x000fe200078ec0ff */
[----:B------:R-:W-:Y:S02]  /*0730*/  @P3 IMAD.MOV.U32 R7, RZ, RZ, R17 ;  /* 0x000000ffff073224 */ /* 0x000fe400078e0011 */
[----:B------:R-:W-:Y:S01]  /*0740*/  @P4 IMAD.MOV.U32 R7, RZ, RZ, R18 ;  /* 0x000000ffff074224 */ /* 0x000fe200078e0012 */
[----:B------:R-:W-:Y:S01]  /*0750*/  SHF.L.W.U32.HI R0, R6, R5, R0 ;  /* 0x0000000506007219 */ /* 0x000fe20000010e00 */
[----:B------:R-:W-:-:S04]  /*0760*/  @P5 IMAD.MOV.U32 R7, RZ, RZ, R19 ;  /* 0x000000ffff075224 */ /* 0x000fc800078e0013 */
[----:B------:R-:W-:-:S04]  /*0770*/  @P0 MOV R7, R15 ;  /* 0x0000000f00070202 */ /* 0x000fc80000000f00 */
[----:B------:R-:W-:-:S07]  /*0780*/  SHF.L.W.U32.HI R6, R7, R5, R6 ;  /* 0x0000000507067219 */ /* 0x000fce0000010e06 */
.L_x_75:
[----:B------:R-:W-:Y:S05]  /*0790*/  BSYNC.RECONVERGENT B1 ;  /* 0x0000000000017941 */ /* 0x000fea0003800200 */
.L_x_74:
[C---:B------:R-:W-:Y:S01]  /*07a0*/  SHF.L.W.U32.HI R15, R6.reuse, 0x2, R0 ;  /* 0x00000002060f7819 */ /* 0x040fe20000010e00 */
[----:B------:R-:W-:Y:S01]  /*07b0*/  IMAD.SHL.U32 R4, R6, 0x4, RZ ;  /* 0x0000000406047824 */ /* 0x000fe200078e00ff */
[----:B------:R-:W-:Y:S01]  /*07c0*/  UMOV UR4, 0x54442d19 ;  /* 0x54442d1900047882 */ /* 0x000fe20000000000 */
[----:B------:R-:W-:Y:S01]  /*07d0*/  UMOV UR5, 0x3bf921fb ;  /* 0x3bf921fb00057882 */ /* 0x000fe20000000000 */
[----:B------:R-:W-:Y:S02]  /*07e0*/  SHF.R.S32.HI R5, RZ, 0x1f, R15 ;  /* 0x0000001fff057819 */ /* 0x000fe4000001140f */
[----:B------:R-:W-:Y:S02]  /*07f0*/  ISETP.GE.AND P0, PT, R8, RZ, PT ;  /* 0x000000ff0800720c */ /* 0x000fe40003f06270 */
[C---:B------:R-:W-:Y:S02]  /*0800*/  LOP3.LUT R4, R5.reuse, R4, RZ, 0x3c, !PT ;  /* 0x0000000405047212 */ /* 0x040fe400078e3cff */
[----:B------:R-:W-:-:S02]  /*0810*/  LOP3.LUT R5, R5, R15, RZ, 0x3c, !PT ;  /* 0x0000000f05057212 */ /* 0x000fc400078e3cff */
[----:B------:R-:W-:Y:S02]  /*0820*/  SHF.R.U32.HI R0, RZ, 0x1e, R0 ;  /* 0x0000001eff007819 */ /* 0x000fe40000011600 */
[C---:B------:R-:W-:Y:S02]  /*0830*/  LOP3.LUT R20, R15.reuse, R8, RZ, 0x3c, !PT ;  /* 0x000000080f147212 */ /* 0x040fe400078e3cff */
[----:B------:R-:W0:Y:S01]  /*0840*/  I2F.F64.S64 R4, R4 ;  /* 0x0000000400047312 */ /* 0x000e220000301c00 */
[----:B------:R-:W-:Y:S02]  /*0850*/  LEA.HI R0, R15, R0, RZ, 0x1 ;  /* 0x000000000f007211 */ /* 0x000fe400078f08ff */
[----:B------:R-:W-:-:S03]  /*0860*/  ISETP.GE.AND P1, PT, R20, RZ, PT ;  /* 0x000000ff1400720c */ /* 0x000fc60003f26270 */
[----:B------:R-:W-:-:S04]  /*0870*/  IMAD.MOV R15, RZ, RZ, -R0 ;  /* 0x000000ffff0f7224 */ /* 0x000fc800078e0a00 */
[----:B------:R-:W-:Y:S01]  /*0880*/  @!P0 IMAD.MOV.U32 R0, RZ, RZ, R15 ;  /* 0x000000ffff008224 */ /* 0x000fe200078e000f */
[----:B0-----:R-:W-:-:S10]  /*0890*/  DMUL R6, R4, UR4 ;  /* 0x0000000404067c28 */ /* 0x001fd40008000000 */
[----:B------:R-:W0:Y:S02]  /*08a0*/  F2F.F32.F64 R6, R6 ;  /* 0x0000000600067310 */ /* 0x000e240000301000 */
[----:B0-----:R-:W-:-:S07]  /*08b0*/  FSEL R5, -R6, R6, !P1 ;  /* 0x0000000606057208 */ /* 0x001fce0004800100 */
.L_x_72:
[----:B------:R-:W-:Y:S05]  /*08c0*/  BSYNC.RECONVERGENT B0 ;  /* 0x0000000000007941 */ /* 0x000fea0003800200 */
.L_x_71:
[----:B------:R-:W-:Y:S02]  /*08d0*/  IMAD.MOV.U32 R4, RZ, RZ, 0x37cbac00 ;  /* 0x37cbac00ff047424 */ /* 0x000fe400078e00ff */
[----:B------:R-:W-:Y:S01]  /*08e0*/  FMUL R7, R5, R5 ;  /* 0x0000000505077220 */ /* 0x000fe20000400000 */
[C---:B------:R-:W-:Y:S01]  /*08f0*/  LOP3.LUT R15, R0.reuse, 0x1, RZ, 0xc0, !PT ;  /* 0x00000001000f7812 */ /* 0x040fe200078ec0ff */
[----:B------:R-:W-:Y:S01]  /*0900*/  VIADD R0, R0, 0x1 ;  /* 0x0000000100007836 */ /* 0x000fe20000000000 */
[----:B------:R-:W-:Y:S01]  /*0910*/  MOV R20, 0x3c0885e4 ;  /* 0x3c0885e400147802 */ /* 0x000fe20000000f00 */
[----:B------:R-:W-:Y:S01]  /*0920*/  FFMA R6, R7, R4, -0.0013887860113754868507 ;  /* 0xbab607ed07067423 */ /* 0x000fe20000000004 */
[----:B------:R-:W-:Y:S01]  /*0930*/  ISETP.NE.U32.AND P0, PT, R15, 0x1, PT ;  /* 0x000000010f00780c */ /* 0x000fe20003f05070 */
[----:B------:R-:W-:Y:S01]  /*0940*/  IMAD.MOV.U32 R15, RZ, RZ, 0x3e2aaaa8 ;  /* 0x3e2aaaa8ff0f7424 */ /* 0x000fe200078e00ff */
[----:B------:R-:W-:Y:S01]  /*0950*/  LOP3.LUT P1, RZ, R0, 0x2, RZ, 0xc0, !PT ;  /* 0x0000000200ff7812 */ /* 0x000fe2000782c0ff */
[----:B------:R-:W-:Y:S01]  /*0960*/  BSSY.RECONVERGENT B0, `(.L_x_76) ;  /* 0x000006e000007945 */ /* 0x000fe20003800200 */
[----:B------:R-:W-:-:S02]  /*0970*/  FSEL R6, R6, -0.00019574658654164522886, P0 ;  /* 0xb94d415306067808 */ /* 0x000fc40000000000 */
[----:B------:R-:W-:Y:S02]  /*0980*/  FSEL R20, R20, 0.041666727513074874878, !P0 ;  /* 0x3d2aaabb14147808 */ /* 0x000fe40004000000 */
[----:B------:R-:W-:Y:S02]  /*0990*/  FSEL R0, R5, 1, !P0 ;  /* 0x3f80000005007808 */ /* 0x000fe40004000000 */
[----:B------:R-:W-:Y:S01]  /*09a0*/  FSEL R15, -R15, -0.4999999701976776123, !P0 ;  /* 0xbeffffff0f0f7808 */ /* 0x000fe20004000100 */
[C---:B------:R-:W-:Y:S01]  /*09b0*/  FFMA R6, R7.reuse, R6, R20 ;  /* 0x0000000607067223 */ /* 0x040fe20000000014 */
[----:B------:R-:W-:Y:S01]  /*09c0*/  FSETP.GE.AND P2, PT, |R8|, 105615, PT ;  /* 0x47ce47800800780b */ /* 0x000fe20003f46200 */
[C---:B------:R-:W-:Y:S02]  /*09d0*/  FFMA R5, R7.reuse, R0, RZ ;  /* 0x0000000007057223 */ /* 0x040fe400000000ff */
[----:B------:R-:W-:-:S04]  /*09e0*/  FFMA R6, R7, R6, R15 ;  /* 0x0000000607067223 */ /* 0x000fc8000000000f */
[----:B------:R-:W-:Y:S01]  /*09f0*/  FFMA R0, R5, R6, R0 ;  /* 0x0000000605007223 */ /* 0x000fe20000000000 */
[----:B-----5:R-:W-:-:S03]  /*0a00*/  FMUL R6, R10, R13 ;  /* 0x0000000d0a067220 */ /* 0x020fc60000400000 */
[----:B------:R-:W-:Y:S01]  /*0a10*/  @P1 FADD R0, RZ, -R0 ;  /* 0x80000000ff001221 */ /* 0x000fe20000000000 */
[----:B------:R-:W-:-:S03]  /*0a20*/  FMUL R11, R11, R6 ;  /* 0x000000060b0b7220 */ /* 0x000fc60000400000 */
[----:B------:R-:W-:-:S04]  /*0a30*/  FFMA R13, R13, R0, 1 ;  /* 0x3f8000000d0d7423 */ /* 0x000fc80000000000 */
[----:B------:R-:W-:Y:S01]  /*0a40*/  FMUL R10, R10, R13 ;  /* 0x0000000d0a0a7220 */ /* 0x000fe20000400000 */
[----:B------:R-:W-:Y:S06]  /*0a50*/  @!P2 BRA `(.L_x_77) ;  /* 0x000000040078a947 */ /* 0x000fec0003800000 */
[----:B------:R-:W-:-:S13]  /*0a60*/  FSETP.NEU.AND P0, PT, |R8|, +INF , PT ;  /* 0x7f8000000800780b */ /* 0x000fda0003f0d200 */
[----:B------:R-:W-:Y:S01]  /*0a70*/  @!P0 FMUL R3, RZ, R8 ;  /* 0x00000008ff038220 */ /* 0x000fe20000400000 */
[----:B------:R-:W-:Y:S01]  /*0a80*/  @!P0 IMAD.MOV.U32 R12, RZ, RZ, RZ ;  /* 0x000000ffff0c8224 */ /* 0x000fe200078e00ff */
[----:B------:R-:W-:Y:S06]  /*0a90*/  @!P0 BRA `(.L_x_77) ;  /* 0x0000000400688947 */ /* 0x000fec0003800000 */
[----:B------:R-:W-:Y:S02]  /*0aa0*/  IMAD.SHL.U32 R0, R8, 0x100, RZ ;  /* 0x0000010008007824 */ /* 0x000fe400078e00ff */
[----:B------:R-:W-:Y:S02]  /*0ab0*/  HFMA2 R3, -RZ, RZ, 0, 0 ;  /* 0x00000000ff037431 */ /* 0x000fe400000001ff */
[----:B------:R-:W-:Y:S01]  /*0ac0*/  IMAD.MOV.U32 R15, RZ, RZ, RZ ;  /* 0x000000ffff0f7224 */ /* 0x000fe200078e00ff */
[----:B------:R-:W0:Y:S01]  /*0ad0*/  LDCU.64 UR8, c[0x4][0xb8] ;  /* 0x01001700ff0877ac */ /* 0x000e220008000a00 */
[----:B------:R-:W-:Y:S01]  /*0ae0*/  LOP3.LUT R5, R0, 0x80000000, RZ, 0xfc, !PT ;  /* 0x8000000000057812 */ /* 0x000fe200078efcff */
[----:B------:R-:W-:Y:S01]  /*0af0*/  UMOV UR5, URZ ;  /* 0x000000ff00057c82 */ /* 0x000fe20008000000 */
[----:B------:R-:W-:-:S05]  /*0b00*/  UMOV UR4, URZ ;  /* 0x000000ff00047c82 */ /* 0x000fca0008000000 */
.L_x_78:
        /* <DEDUP_REMOVED lines=11> */
[----:B------:R-:W-:-:S02]  /*0bc0*/  ISETP.EQ.AND P4, PT, R15, 0x10, PT ;  /* 0x000000100f00780c */ /* 0x000fc40003f82270 */
[C---:B------:R-:W-:Y:S02]  /*0bd0*/  ISETP.EQ.AND P5, PT, R15.reuse, 0x14, PT ;  /* 0x000000140f00780c */ /* 0x040fe40003fa2270 */
[----:B------:R-:W-:Y:S01]  /*0be0*/  IADD3 R15, PT, PT, R15, 0x4, RZ ;  /* 0x000000040f0f7810 */ /* 0x000fe20007ffe0ff */
[----:B--2---:R-:W-:-:S03]  /*0bf0*/  IMAD.WIDE.U32 R6, R6, R5, RZ ;  /* 0x0000000506067225 */ /* 0x004fc600078e00ff */
[----:B------:R-:W-:-:S04]  /*0c00*/  IADD3 R0, P6, PT, R6, R3, RZ ;  /* 0x0000000306007210 */ /* 0x000fc80007fde0ff */
[----:B------:R-:W-:Y:S01]  /*0c10*/  IADD3.X R3, PT, PT, R7, UR5, RZ, P6, !PT ;  /* 0x0000000507037c10 */ /* 0x000fe2000b7fe4ff */
[--C-:B------:R-:W-:Y:S01]  /*0c20*/  @P0 IMAD.MOV.U32 R9, RZ, RZ, R0.reuse ;  /* 0x000000ffff090224 */ /* 0x100fe200078e0000 */
[----:B------:R-:W-:Y:S01]  /*0c30*/  @P1 MOV R14, R0 ;  /* 0x00000000000e1202 */ /* 0x000fe20000000f00 */
[--C-:B------:R-:W-:Y:S02]  /*0c40*/  @P2 IMAD.MOV.U32 R16, RZ, RZ, R0.reuse ;  /* 0x000000ffff102224 */ /* 0x100fe400078e0000 */
[--C-:B------:R-:W-:Y:S02]  /*0c50*/  @P3 IMAD.MOV.U32 R17, RZ, RZ, R0.reuse ;  /* 0x000000ffff113224 */ /* 0x100fe400078e0000 */
[--C-:B------:R-:W-:Y:S02]  /*0c60*/  @P4 IMAD.MOV.U32 R18, RZ, RZ, R0.reuse ;  /* 0x000000ffff124224 */ /* 0x100fe400078e0000 */
        /* <DEDUP_REMOVED lines=14> */
[----:B------:R-:W-:-:S03]  /*0d50*/  ISETP.EQ.AND P5, PT, R7, RZ, PT ;  /* 0x000000ff0700720c */ /* 0x000fc60003fa2270 */
[--C-:B------:R-:W-:Y:S01]  /*0d60*/  @P3 IMAD.MOV.U32 R0, RZ, RZ, R9.reuse ;  /* 0x000000ffff003224 */ /* 0x100fe200078e0009 */
[C---:B------:R-:W-:Y:S01]  /*0d70*/  ISETP.EQ.AND P3, PT, R7.reuse, -0x4, PT ;  /* 0xfffffffc0700780c */ /* 0x040fe20003f62270 */
[----:B------:R-:W-:Y:S01]  /*0d80*/  @P4 IMAD.MOV.U32 R5, RZ, RZ, R9 ;  /* 0x000000ffff054224 */ /* 0x000fe200078e0009 */
[----:B------:R-:W-:Y:S01]  /*0d90*/  @P4 MOV R0, R14 ;  /* 0x0000000e00004202 */ /* 0x000fe20000000f00 */
[----:B------:R-:W-:Y:S01]  /*0da0*/  @P2 IMAD.MOV.U32 R5, RZ, RZ, R14 ;  /* 0x000000ffff052224 */ /* 0x000fe200078e000e */
[----:B------:R-:W-:Y:S01]  /*0db0*/  ISETP.EQ.AND P4, PT, R7, 0x4, PT ;  /* 0x000000040700780c */ /* 0x000fe20003f82270 */
[--C-:B------:R-:W-:Y:S01]  /*0dc0*/  @P2 IMAD.MOV.U32 R0, RZ, RZ, R16.reuse ;  /* 0x000000ffff002224 */ /* 0x100fe200078e0010 */
[----:B------:R-:W-:Y:S01]  /*0dd0*/  @P1 MOV R0, R17 ;  /* 0x0000001100001202 */ /* 0x000fe20000000f00 */
[----:B------:R-:W-:Y:S02]  /*0de0*/  @P1 IMAD.MOV.U32 R5, RZ, RZ, R16 ;  /* 0x000000ffff051224 */ /* 0x000fe400078e0010 */
[----:B------:R-:W-:-:S02]  /*0df0*/  @P0 IMAD.MOV.U32 R5, RZ, RZ, R17 ;  /* 0x000000ffff050224 */ /* 0x000fc400078e0011 */
[--C-:B------:R-:W-:Y:S02]  /*0e00*/  @P0 IMAD.MOV.U32 R0, RZ, RZ, R18.reuse ;  /* 0x000000ffff000224 */ /* 0x100fe400078e0012 */
[----:B------:R-:W-:Y:S01]  /*0e10*/  @P3 IMAD.MOV.U32 R5, RZ, RZ, R18 ;  /* 0x000000ffff053224 */ /* 0x000fe200078e0012 */
[----:B------:R-:W-:Y:S01]  /*0e20*/  @P3 MOV R0, R19 ;  /* 0x0000001300003202 */ /* 0x000fe20000000f00 */
[----:B------:R-:W-:Y:S02]  /*0e30*/  @P5 IMAD.MOV.U32 R5, RZ, RZ, R19 ;  /* 0x000000ffff055224 */ /* 0x000fe400078e0013 */
[--C-:B------:R-:W-:Y:S02]  /*0e40*/  @P5 IMAD.MOV.U32 R0, RZ, RZ, R3.reuse ;  /* 0x000000ffff005224 */ /* 0x100fe400078e0003 */
[----:B------:R-:W-:Y:S01]  /*0e50*/  @P4 IMAD.MOV.U32 R5, RZ, RZ, R3 ;  /* 0x000000ffff054224 */ /* 0x000fe200078e0003 */
[----:B------:R-:W-:Y:S06]  /*0e60*/  @!P6 BRA `(.L_x_80) ;  /* 0x000000000028e947 */ /* 0x000fec0003800000 */
[----:B------:R-:W-:Y:S01]  /*0e70*/  @P1 MOV R9, R14 ;  /* 0x0000000e00091202 */ /* 0x000fe20000000f00 */
[----:B------:R-:W-:Y:S01]  /*0e80*/  @P0 IMAD.MOV.U32 R9, RZ, RZ, R16 ;  /* 0x000000ffff090224 */ /* 0x000fe200078e0010 */
[----:B------:R-:W-:Y:S01]  /*0e90*/  ISETP.EQ.AND P0, PT, R7, 0x8, PT ;  /* 0x000000080700780c */ /* 0x000fe20003f02270 */
[----:B------:R-:W-:Y:S01]  /*0ea0*/  @P3 IMAD.MOV.U32 R9, RZ, RZ, R17 ;  /* 0x000000ffff093224 */ /* 0x000fe200078e0011 */
[----:B------:R-:W-:Y:S01]  /*0eb0*/  LOP3.LUT R6, R6, 0x1f, RZ, 0xc0, !PT ;  /* 0x0000001f06067812 */ /* 0x000fe200078ec0ff */
[----:B------:R-:W-:Y:S01]  /*0ec0*/  @P5 IMAD.MOV.U32 R9, RZ, RZ, R18 ;  /* 0x000000ffff095224 */ /* 0x000fe200078e0012 */
[----:B------:R-:W-:Y:S02]  /*0ed0*/  @P4 MOV R9, R19 ;  /* 0x0000001300094202 */ /* 0x000fe40000000f00 */
[----:B------:R-:W-:-:S07]  /*0ee0*/  SHF.L.W.U32.HI R0, R5, R6, R0 ;  /* 0x0000000605007219 */ /* 0x000fce0000010e00 */
[----:B------:R-:W-:-:S05]  /*0ef0*/  @P0 IMAD.MOV.U32 R9, RZ, RZ, R3 ;  /* 0x000000ffff090224 */ /* 0x000fca00078e0003 */
[----:B------:R-:W-:-:S07]  /*0f00*/  SHF.L.W.U32.HI R5, R9, R6, R5 ;  /* 0x0000000609057219 */ /* 0x000fce0000010e05 */
.L_x_80:
[----:B------:R-:W-:Y:S05]  /*0f10*/  BSYNC.RECONVERGENT B1 ;  /* 0x0000000000017941 */ /* 0x000fea0003800200 */
.L_x_79:
[C-C-:B------:R-:W-:Y:S01]  /*0f20*/  SHF.L.W.U32.HI R3, R5.reuse, 0x2, R0.reuse ;  /* 0x0000000205037819 */ /* 0x140fe20000010e00 */
[----:B------:R-:W-:Y:S01]  /*0f30*/  IMAD.SHL.U32 R5, R5, 0x4, RZ ;  /* 0x0000000405057824 */ /* 0x000fe200078e00ff */
[----:B------:R-:W-:Y:S01]  /*0f40*/  UMOV UR4, 0x54442d19 ;  /* 0x54442d1900047882 */ /* 0x000fe20000000000 */
[----:B------:R-:W-:Y:S01]  /*0f50*/  UMOV UR5, 0x3bf921fb ;  /* 0x3bf921fb00057882 */ /* 0x000fe20000000000 */
[----:B------:R-:W-:Y:S02]  /*0f60*/  SHF.R.S32.HI R6, RZ, 0x1f, R3 ;  /* 0x0000001fff067819 */ /* 0x000fe40000011403 */
[----:B------:R-:W-:Y:S02]  /*0f70*/  SHF.R.U32.HI R0, RZ, 0x1e, R0 ;  /* 0x0000001eff007819 */ /* 0x000fe40000011600 */
[C---:B------:R-:W-:Y:S02]  /*0f80*/  LOP3.LUT R14, R6.reuse, R5, RZ, 0x3c, !PT ;  /* 0x00000005060e7212 */ /* 0x040fe400078e3cff */
[----:B------:R-:W-:-:S02]  /*0f90*/  LOP3.LUT R15, R6, R3, RZ, 0x3c, !PT ;  /* 0x00000003060f7212 */ /* 0x000fc400078e3cff */
[----:B------:R-:W-:Y:S02]  /*0fa0*/  ISETP.GE.AND P1, PT, R8, RZ, PT ;  /* 0x000000ff0800720c */ /* 0x000fe40003f26270 */
[----:B------:R-:W0:Y:S01]  /*0fb0*/  I2F.F64.S64 R6, R14 ;  /* 0x0000000e00067312 */ /* 0x000e220000301c00 */
[C---:B------:R-:W-:Y:S02]  /*0fc0*/  LEA.HI R12, R3.reuse, R0, RZ, 0x1 ;  /* 0x00000000030c7211 */ /* 0x040fe400078f08ff */
[----:B------:R-:W-:-:S03]  /*0fd0*/  LOP3.LUT R8, R3, R8, RZ, 0x3c, !PT ;  /* 0x0000000803087212 */ /* 0x000fc600078e3cff */
[----:B------:R-:W-:Y:S01]  /*0fe0*/  IMAD.MOV R0, RZ, RZ, -R12 ;  /* 0x000000ffff007224 */ /* 0x000fe200078e0a0c */
[----:B------:R-:W-:-:S04]  /*0ff0*/  ISETP.GE.AND P0, PT, R8, RZ, PT ;  /* 0x000000ff0800720c */ /* 0x000fc80003f06270 */
[----:B------:R-:W-:Y:S01]  /*1000*/  @!P1 MOV R12, R0 ;  /* 0x00000000000c9202 */ /* 0x000fe20000000f00 */
[----:B0-----:R-:W-:-:S10]  /*1010*/  DMUL R6, R6, UR4 ;  /* 0x0000000406067c28 */ /* 0x001fd40008000000 */
[----:B------:R-:W0:Y:S02]  /*1020*/  F2F.F32.F64 R6, R6 ;  /* 0x0000000600067310 */ /* 0x000e240000301000 */
[----:B0-----:R-:W-:-:S07]  /*1030*/  FSEL R3, -R6, R6, !P0 ;  /* 0x0000000606037208 */ /* 0x001fce0004000100 */
.L_x_77:
[----:B------:R-:W-:Y:S05]  /*1040*/  BSYNC.RECONVERGENT B0 ;  /* 0x0000000000007941 */ /* 0x000fea0003800200 */
.L_x_76:
[----:B------:R-:W0:Y:S02]  /*1050*/  LDC.64 R6, c[0x0][0x388] ;  /* 0x0000e200ff067b82 */ /* 0x000e240000000a00 */
[----:B0-----:R-:W-:-:S05]  /*1060*/  IMAD.WIDE R6, R2, 0x4, R6 ;  /* 0x0000000402067825 */ /* 0x001fca00078e0206 */
[----:B------:R0:W2:Y:S01]  /*1070*/  LDG.E R13, desc[UR6][R6.64] ;  /* 0x00000006060d7981 */ /* 0x0000a2000c1e1900 */
[C---:B------:R-:W-:Y:S01]  /*1080*/  LOP3.LUT R0, R12.reuse, 0x1, RZ, 0xc0, !PT ;  /* 0x000000010c007812 */ /* 0x040fe200078ec0ff */
[----:B------:R-:W-:Y:S01]  /*1090*/  FMUL R9, R3, R3 ;  /* 0x0000000303097220 */ /* 0x000fe20000400000 */
[----:B------:R-:W-:Y:S01]  /*10a0*/  IMAD.MOV.U32 R5, RZ, RZ, 0x3effffff ;  /* 0x3effffffff057424 */ /* 0x000fe200078e00ff */
[----:B------:R-:W-:Y:S02]  /*10b0*/  LOP3.LUT P1, RZ, R12, 0x2, RZ, 0xc0, !PT ;  /* 0x000000020cff7812 */ /* 0x000fe4000782c0ff */
[----:B------:R-:W-:Y:S01]  /*10c0*/  ISETP.NE.U32.AND P0, PT, R0, 0x1, PT ;  /* 0x000000010000780c */ /* 0x000fe20003f05070 */
[----:B------:R-:W-:Y:S01]  /*10d0*/  FFMA R4, R9, R4, -0.0013887860113754868507 ;  /* 0xbab607ed09047423 */ /* 0x000fe20000000004 */
[----:B------:R-:W-:Y:S02]  /*10e0*/  IMAD.MOV.U32 R0, RZ, RZ, 0x3d2aaabb ;  /* 0x3d2aaabbff007424 */ /* 0x000fe400078e00ff */
[----:B------:R-:W-:Y:S01]  /*10f0*/  FSEL R12, -R5, -0.16666662693023681641, !P0 ;  /* 0xbe2aaaa8050c7808 */ /* 0x000fe20004000100 */
[----:B0-----:R-:W0:Y:S01]  /*1100*/  LDC.64 R6, c[0x0][0x398] ;  /* 0x0000e600ff067b82 */ /* 0x001e220000000a00 */
[----:B------:R-:W-:-:S02]  /*1110*/  FSEL R4, R4, -0.00019574658654164522886, !P0 ;  /* 0xb94d415304047808 */ /* 0x000fc40004000000 */
[----:B------:R-:W-:-:S05]  /*1120*/  FSEL R0, R0, 0.0083327032625675201416, !P0 ;  /* 0x3c0885e400007808 */ /* 0x000fca0004000000 */
[----:B------:R-:W-:Y:S01]  /*1130*/  FFMA R8, R9, R4, R0 ;  /* 0x0000000409087223 */ /* 0x000fe20000000000 */
[----:B------:R-:W-:Y:S01]  /*1140*/  FSEL R0, R3, 1, P0 ;  /* 0x3f80000003007808 */ /* 0x000fe20000000000 */
[----:B------:R-:W1:Y:S02]  /*1150*/  LDC.64 R4, c[0x0][0x380] ;  /* 0x0000e000ff047b82 */ /* 0x000e640000000a00 */
[C---:B------:R-:W-:Y:S02]  /*1160*/  FFMA R8, R9.reuse, R8, R12 ;  /* 0x0000000809087223 */ /* 0x040fe4000000000c */
[----:B------:R-:W-:-:S04]  /*1170*/  FFMA R9, R9, R0, RZ ;  /* 0x0000000009097223 */ /* 0x000fc800000000ff */
[----:B------:R-:W-:Y:S02]  /*1180*/  FFMA R0, R9, R8, R0 ;  /* 0x0000000809007223 */ /* 0x000fe40000000000 */
[----:B------:R-:W3:Y:S02]  /*1190*/  LDC.64 R8, c[0x0][0x3a0] ;  /* 0x0000e800ff087b82 */ /* 0x000ee40000000a00 */
[----:B------:R-:W-:Y:S01]  /*11a0*/  @P1 FADD R0, RZ, -R0 ;  /* 0x80000000ff001221 */ /* 0x000fe20000000000 */
[----:B0-----:R-:W-:-:S04]  /*11b0*/  IMAD.WIDE R6, R2, 0x4, R6 ;  /* 0x0000000402067825 */ /* 0x001fc800078e0206 */
[----:B------:R-:W-:-:S04]  /*11c0*/  FMUL R11, R11, R0 ;  /* 0x000000000b0b7220 */ /* 0x000fc80000400000 */
[----:B------:R-:W-:Y:S01]  /*11d0*/  FMUL R10, R10, R11 ;  /* 0x0000000b0a0a7220 */ /* 0x000fe20000400000 */
[----:B-1----:R-:W-:-:S04]  /*11e0*/  IMAD.WIDE R4, R2, 0x4, R4 ;  /* 0x0000000402047825 */ /* 0x002fc800078e0204 */
[----:B--2---:R-:W-:-:S05]  /*11f0*/  FMUL R13, R10, R13 ;  /* 0x0000000d0a0d7220 */ /* 0x004fca0000400000 */
[----:B------:R-:W-:Y:S04]  /*1200*/  STG.E desc[UR6][R6.64], R13 ;  /* 0x0000000d06007986 */ /* 0x000fe8000c101906 */
[----:B------:R-:W2:Y:S01]  /*1210*/  LDG.E R5, desc[UR6][R4.64] ;  /* 0x0000000604057981 */ /* 0x000ea2000c1e1900 */
[----:B---3--:R-:W-:-:S04]  /*1220*/  IMAD.WIDE R2, R2, 0x4, R8 ;  /* 0x0000000402027825 */ /* 0x008fc800078e0208 */
[----:B--2---:R-:W-:-:S05]  /*1230*/  FMUL R9, R10, R5 ;  /* 0x000000050a097220 */ /* 0x004fca0000400000 */
[----:B------:R-:W-:Y:S01]  /*1240*/  STG.E desc[UR6][R2.64], R9 ;  /* 0x0000000902007986 */ /* 0x000fe2000c101906 */
[----:B------:R-:W-:Y:S05]  /*1250*/  EXIT ;  /* 0x000000000000794d */ /* 0x000fea0003800000 */
.L_x_81:
        /* <DEDUP_REMOVED lines=10> */
.L_x_165:


//--------------------- .text._Z17calc_phase_term_2PfS_S_ --------------------------
	.section	.text._Z17calc_phase_term_2PfS_S_,"ax",@progbits
	.align	128
        .global         _Z17calc_phase_term_2PfS_S_
        .type           _Z17calc_phase_term_2PfS_S_,@function
        .size           _Z17calc_phase_term_2PfS_S_,(.L_x_154 - _Z17calc_phase_term_2PfS_S_)
        .other          _Z17calc_phase_term_2PfS_S_,@"STO_CUDA_ENTRY STV_DEFAULT"
_Z17calc_phase_term_2PfS_S_:
.text._Z17calc_phase_term_2PfS_S_:
        /* <DEDUP_REMOVED lines=20> */
[----:B------:R-:W-:-:S04]  /*0140*/  IMAD R4, R5, R0, R4 ;  /* 0x0000000005047224 */ /* 0x000fc800078e0204 */
[C---:B------:R-:W-:Y:S02]  /*0150*/  VIADD R9, R4.reuse, 0x64 ;  /* 0x0000006404097836 */ /* 0x040fe40000000000 */
[----:B------:R-:W-:Y:S01]  /*0160*/  VIADD R5, R4, 0xffffff9c ;  /* 0xffffff9c04057836 */ /* 0x000fe20000000000 */
[----:B------:R-:W2:Y:S01]  /*0170*/  LDC.64 R6, c[0x0][0x380] ;  /* 0x0000e000ff067b82 */ /* 0x000ea20000000a00 */
[----:B0-----:R-:W3:Y:S01]  /*0180*/  LDG.E R3, desc[UR4][R2.64] ;  /* 0x0000000402037981 */ /* 0x001ee2000c1e1900 */
[----:B-1----:R-:W-:-:S04]  /*0190*/  IMAD.WIDE.U32 R8, R9, 0x4, R10 ;  /* 0x0000000409087825 */ /* 0x002fc800078e000a */
[----:B------:R-:W-:Y:S02]  /*01a0*/  IMAD.WIDE.U32 R10, R5, 0x4, R10 ;  /* 0x00000004050a7825 */ /* 0x000fe400078e000a */
[----:B------:R-:W4:Y:S04]  /*01b0*/  LDG.E R8, desc[UR4][R8.64] ;  /* 0x0000000408087981 */ /* 0x000f28000c1e1900 */
[----:B------:R-:W4:Y:S01]  /*01c0*/  LDG.E R11, desc[UR4][R10.64] ;  /* 0x000000040a0b7981 */ /* 0x000f22000c1e1900 */
[----:B--2---:R-:W-:-:S05]  /*01d0*/  IMAD.WIDE R6, R4, 0x4, R6 ;  /* 0x0000000404067825 */ /* 0x004fca00078e0206 */
[----:B------:R-:W2:Y:S04]  /*01e0*/  LDG.E R0, desc[UR4][R6.64+0x4] ;  /* 0x0000040406007981 */ /* 0x000ea8000c1e1900 */
[----:B------:R-:W2:Y:S01]  /*01f0*/  LDG.E R5, desc[UR4][R6.64+-0x4] ;  /* 0xfffffc0406057981 */ /* 0x000ea2000c1e1900 */
[----:B------:R-:W-:Y:S01]  /*0200*/  BSSY.RECONVERGENT B0, `(.L_x_82) ;  /* 0x000000e000007945 */ /* 0x000fe20003800200 */
[----:B---3--:R-:W0:Y:S02]  /*0210*/  MUFU.RCP R12, R3 ;  /* 0x00000003000c7308 */ /* 0x008e240000001000 */
[----:B0-----:R-:W-:Y:S01]  /*0220*/  FFMA R13, -R3, R12, 1 ;  /* 0x3f800000030d7423 */ /* 0x001fe2000000010c */
[----:B----4-:R-:W-:-:S03]  /*0230*/  FADD R2, R8, -R11 ;  /* 0x8000000b08027221 */ /* 0x010fc60000000000 */
[----:B------:R-:W-:Y:S02]  /*0240*/  FFMA R13, R12, R13, R12 ;  /* 0x0000000d0c0d7223 */ /* 0x000fe4000000000c */
[----:B------:R-:W0:Y:S02]  /*0250*/  FCHK P0, R2, R3 ;  /* 0x0000000302007302 */ /* 0x000e240000000000 */
[----:B------:R-:W-:Y:S01]  /*0260*/  FFMA R12, R2, R13, RZ ;  /* 0x0000000d020c7223 */ /* 0x000fe200000000ff */
[----:B--2---:R-:W-:-:S03]  /*0270*/  FADD R0, R0, -R5 ;  /* 0x8000000500007221 */ /* 0x004fc60000000000 */
[----:B------:R-:W-:-:S04]  /*0280*/  FFMA R8, -R3, R12, R2 ;  /* 0x0000000c03087223 */ /* 0x000fc80000000102 */
[----:B------:R-:W-:Y:S01]  /*0290*/  FFMA R5, R13, R8, R12 ;  /* 0x000000080d057223 */ /* 0x000fe2000000000c */
[----:B0-----:R-:W-:Y:S06]  /*02a0*/  @!P0 BRA `(.L_x_83) ;  /* 0x00000000000c8947 */ /* 0x001fec0003800000 */
[----:B------:R-:W-:-:S07]  /*02b0*/  MOV R6, 0x2d0 ;  /* 0x000002d000067802 */ /* 0x000fce0000000f00 */
[----:B------:R-:W-:Y:S05]  /*02c0*/  CALL.REL.NOINC `($__internal_5_$__cuda_sm3x_div_rn_noftz_f32_slowpath) ;  /* 0x0000000000547944 */ /* 0x000fea0003c00000 */
[----:B------:R-:W-:-:S07]  /*02d0*/  IMAD.MOV.U32 R5, RZ, RZ, R2 ;  /* 0x000000ffff057224 */ /* 0x000fce00078e0002 */
.L_x_83:
[----:B------:R-:W-:Y:S05]  /*02e0*/  BSYNC.RECONVERGENT B0 ;  /* 0x0000000000007941 */ /* 0x000fea0003800200 */
.L_x_82:
[----:B------:R-:W0:Y:S01]  /*02f0*/  MUFU.RCP R2, R3 ;  /* 0x0000000300027308 */ /* 0x000e220000001000 */
[----:B------:R-:W-:Y:S07]  /*0300*/  BSSY.RECONVERGENT B0, `(.L_x_84) ;  /* 0x000000c000007945 */ /* 0x000fee0003800200 */
[----:B------:R-:W1:Y:S01]  /*0310*/  FCHK P0, R0, R3 ;  /* 0x0000000300007302 */ /* 0x000e620000000000 */
[----:B0-----:R-:W-:-:S04]  /*0320*/  FFMA R7, -R3, R2, 1 ;  /* 0x3f80000003077423 */ /* 0x001fc80000000102 */
[----:B------:R-:W-:-:S04]  /*0330*/  FFMA R9, R2, R7, R2 ;  /* 0x0000000702097223 */ /* 0x000fc80000000002 */
[----:B------:R-:W-:-:S04]  /*0340*/  FFMA R2, R0, R9, RZ ;  /* 0x0000000900027223 */ /* 0x000fc800000000ff */
[----:B------:R-:W-:-:S04]  /*0350*/  FFMA R7, -R3, R2, R0 ;  /* 0x0000000203077223 */ /* 0x000fc80000000100 */
[----:B------:R-:W-:Y:S01]  /*0360*/  FFMA R6, R9, R7, R2 ;  /* 0x0000000709067223 */ /* 0x000fe20000000002 */
[----:B-1----:R-:W-:Y:S06]  /*0370*/  @!P0 BRA `(.L_x_85) ;  /* 0x0000000000108947 */ /* 0x002fec0003800000 */
[----:B------:R-:W-:Y:S01]  /*0380*/  IMAD.MOV.U32 R2, RZ, RZ, R0 ;  /* 0x000000ffff027224 */ /* 0x000fe200078e0000 */
[----:B------:R-:W-:-:S07]  /*0390*/  MOV R6, 0x3b0 ;  /* 0x000003b000067802 */ /* 0x000fce0000000f00 */
[----:B------:R-:W-:Y:S05]  /*03a0*/  CALL.REL.NOINC `($__internal_5_$__cuda_sm3x_div_rn_noftz_f32_slowpath) ;  /* 0x00000000001c7944 */ /* 0x000fea0003c00000 */
[----:B------:R-:W-:-:S07]  /*03b0*/  IMAD.MOV.U32 R6, RZ, RZ, R2 ;  /* 0x000000ffff067224 */ /* 0x000fce00078e0002 */
.L_x_85:
[----:B------:R-:W-:Y:S05]  /*03c0*/  BSYNC.RECONVERGENT B0 ;  /* 0x0000000000007941 */ /* 0x000fea0003800200 */
.L_x_84:
[----:B------:R-:W0:Y:S01]  /*03d0*/  LDC.64 R2, c[0x0][0x390] ;  /* 0x0000e400ff027b82 */ /* 0x000e220000000a00 */
[----:B------:R-:W-:Y:S01]  /*03e0*/  FADD R7, -R6, R5 ;  /* 0x0000000506077221 */ /* 0x000fe20000000100 */
[----:B0-----:R-:W-:-:S05]  /*03f0*/  IMAD.WIDE R4, R4, 0x4, R2 ;  /* 0x0000000404047825 */ /* 0x001fca00078e0202 */
[----:B------:R-:W-:Y:S01]  /*0400*/  STG.E desc[UR4][R4.64], R7 ;  /* 0x0000000704007986 */ /* 0x000fe2000c101904 */
[----:B------:R-:W-:Y:S05]  /*0410*/  EXIT ;  /* 0x000000000000794d */ /* 0x000fea0003800000 */
        .weak           $__internal_5_$__cuda_sm3x_div_rn_noftz_f32_slowpath
        .type           $__internal_5_$__cuda_sm3x_div_rn_noftz_f32_slowpath,@function
        .size           $__internal_5_$__cuda_sm3x_div_rn_noftz_f32_slowpath,(.L_x_154 - $__internal_5_$__cuda_sm3x_div_rn_noftz_f32_slowpath)
$__internal_5_$__cuda_sm3x_div_rn_noftz_f32_slowpath:
[--C-:B------:R-:W-:Y:S01]  /*0420*/  SHF.R.U32.HI R8, RZ, 0x17, R3.reuse ;  /* 0x00000017ff087819 */ /* 0x100fe20000011603 */
[----:B------:R-:W-:Y:S01]  /*0430*/  BSSY.RECONVERGENT B1, `(.L_x_86) ;  /* 0x0000063000017945 */ /* 0x000fe20003800200 */
[----:B------:R-:W-:Y:S02]  /*0440*/  SHF.R.U32.HI R7, RZ, 0x17, R2 ;  /* 0x00000017ff077819 */ /* 0x000fe40000011602 */
[----:B------:R-:W-:Y:S02]  /*0450*/  LOP3.LUT R14, R8, 0xff, RZ, 0xc0, !PT ;  /* 0x000000ff080e7812 */ /* 0x000fe400078ec0ff */
[----:B------:R-:W-:Y:S01]  /*0460*/  LOP3.LUT R12, R7, 0xff, RZ, 0xc0, !PT ;  /* 0x000000ff070c7812 */ /* 0x000fe200078ec0ff */
[----:B------:R-:W-:Y:S02]  /*0470*/  IMAD.MOV.U32 R7, RZ, RZ, R3 ;  /* 0x000000ffff077224 */ /* 0x000fe400078e0003 */
[----:B------:R-:W-:Y:S01]  /*0480*/  VIADD R10, R14, 0xffffffff ;  /* 0xffffffff0e0a7836 */ /* 0x000fe20000000000 */
[----:B------:R-:W-:-:S04]  /*0490*/  IADD3 R9, PT, PT, R12, -0x1, RZ ;  /* 0xffffffff0c097810 */ /* 0x000fc80007ffe0ff */
        /* <DEDUP_REMOVED lines=27> */
.L_x_87:
[----:B------:R-:W-:Y:S01]  /*0650*/  LEA R10, R14, 0xc0800000, 0x17 ;  /* 0xc08000000e0a7811 */ /* 0x000fe200078eb8ff */
[----:B------:R-:W-:Y:S03]  /*0660*/  BSSY.RECONVERGENT B2, `(.L_x_92) ;  /* 0x0000036000027945 */ /* 0x000fe60003800200 */
[----:B------:R-:W-:Y:S01]  /*0670*/  IADD3 R10, PT, PT, -R10, R7, RZ ;  /* 0x000000070a0a7210 */ /* 0x000fe20007ffe1ff */
[----:B------:R-:W-:-:S03]  /*0680*/  VIADD R7, R12, 0xffffff81 ;  /* 0xffffff810c077836 */ /* 0x000fc60000000000 */
[----:B------:R-:W0:Y:S01]  /*0690*/  MUFU.RCP R9, R10 ;  /* 0x0000000a00097308 */ /* 0x000e220000001000 */
[----:B------:R-:W-:Y:S01]  /*06a0*/  FADD.FTZ R11, -R10, -RZ ;  /* 0x800000ff0a0b7221 */ /* 0x000fe20000010100 */
[----:B------:R-:W-:-:S03]  /*06b0*/  IMAD R2, R7, -0x800000, R2 ;  /* 0xff80000007027824 */ /* 0x000fc600078e0202 */
        /* <DEDUP_REMOVED lines=23> */
[C---:B------:R-:W-:Y:S02]  /*0830*/  VIADD R10, R11.reuse, 0x20 ;  /* 0x000000200b0a7836 */ /* 0x040fe40000000000 */
[CCC-:B------:R-:W-:Y:S01]  /*0840*/  FFMA.RM R8, R16.reuse, R12.reuse, R13.reuse ;  /* 0x0000000c10087223 */ /* 0x1c0fe2000000400d */
[----:B------:R-:W-:Y:S02]  /*0850*/  ISETP.NE.AND P2, PT, R11, RZ, PT ;  /* 0x000000ff0b00720c */ /* 0x000fe40003f45270 */
[----:B------:R-:W-:Y:S01]  /*0860*/  LOP3.LUT R9, R7, 0x7fffff, RZ, 0xc0, !PT ;  /* 0x007fffff07097812 */ /* 0x000fe200078ec0ff */
[----:B------:R-:W-:Y:S01]  /*0870*/  FFMA.RP R7, R16, R12, R13 ;  /* 0x0000000c10077223 */ /* 0x000fe2000000800d */
[----:B------:R-:W-:Y:S02]  /*0880*/  ISETP.NE.AND P1, PT, R11, RZ, PT ;  /* 0x000000ff0b00720c */ /* 0x000fe40003f25270 */
[----:B------:R-:W-:-:S02]  /*0890*/  LOP3.LUT R9, R9, 0x800000, RZ, 0xfc, !PT ;  /* 0x0080000009097812 */ /* 0x000fc400078efcff */
[----:B------:R-:W-:Y:S02]  /*08a0*/  IADD3 R11, PT, PT, -R11, RZ, RZ ;  /* 0x000000ff0b0b7210 */ /* 0x000fe40007ffe1ff */
[----:B------:R-:W-:Y:S02]  /*08b0*/  SHF.L.U32 R10, R9, R10, RZ ;  /* 0x0000000a090a7219 */ /* 0x000fe400000006ff */
[----:B------:R-:W-:Y:S02]  /*08c0*/  FSETP.NEU.FTZ.AND P0, PT, R7, R8, PT ;  /* 0x000000080700720b */ /* 0x000fe40003f1d000 */
[----:B------:R-:W-:Y:S02]  /*08d0*/  SEL R8, R11, RZ, P2 ;  /* 0x000000ff0b087207 */ /* 0x000fe40001000000 */
[----:B------:R-:W-:Y:S02]  /*08e0*/  ISETP.NE.AND P1, PT, R10, RZ, P1 ;  /* 0x000000ff0a00720c */ /* 0x000fe40000f25270 */
[----:B------:R-:W-:-:S02]  /*08f0*/  SHF.R.U32.HI R8, RZ, R8, R9 ;  /* 0x00000008ff087219 */ /* 0x000fc40000011609 */
[----:B------:R-:W-:Y:S02]  /*0900*/  PLOP3.LUT P0, PT, P0, P1, PT, 0xf8, 0x8f ;  /* 0x00000000008f781c */ /* 0x000fe40000703f70 */
[----:B------:R-:W-:Y:S02]  /*0910*/  SHF.R.U32.HI R10, RZ, 0x1, R8 ;  /* 0x00000001ff0a7819 */ /* 0x000fe40000011608 */
[----:B------:R-:W-:-:S04]  /*0920*/  SEL R7, RZ, 0x1, !P0 ;  /* 0x00000001ff077807 */ /* 0x000fc80004000000 */
[----:B------:R-:W-:-:S04]  /*0930*/  LOP3.LUT R7, R7, 0x1, R10, 0xf8, !PT ;  /* 0x0000000107077812 */ /* 0x000fc800078ef80a */
[----:B------:R-:W-:-:S05]  /*0940*/  LOP3.LUT R7, R7, R8, RZ, 0xc0, !PT ;  /* 0x0000000807077212 */ /* 0x000fca00078ec0ff */
[----:B------:R-:W-:-:S05]  /*0950*/  IMAD.IADD R7, R10, 0x1, R7 ;  /* 0x000000010a077824 */ /* 0x000fca00078e0207 */
[----:B------:R-:W-:Y:S01]  /*0960*/  LOP3.LUT R2, R7, R2, RZ, 0xfc, !PT ;  /* 0x0000000207027212 */ /* 0x000fe200078efcff */
[----:B------:R-:W-:Y:S06]  /*0970*/  BRA `(.L_x_95) ;  /* 0x0000000000107947 */ /* 0x000fec0003800000 */
.L_x_94:
[----:B------:R-:W-:-:S04]  /*0980*/  LOP3.LUT R2, R2, 0x80000000, RZ, 0xc0, !PT ;  /* 0x8000000002027812 */ /* 0x000fc800078ec0ff */
[----:B------:R-:W-:Y:S01]  /*0990*/  LOP3.LUT R2, R2, 0x7f800000, RZ, 0xfc, !PT ;  /* 0x7f80000002027812 */ /* 0x000fe200078efcff */
[----:B------:R-:W-:Y:S06]  /*09a0*/  BRA `(.L_x_95) ;  /* 0x0000000000047947 */ /* 0x000fec0003800000 */
.L_x_93:
[----:B------:R-:W-:-:S07]  /*09b0*/  IMAD R2, R9, 0x800000, R2 ;  /* 0x0080000009027824 */ /* 0x000fce00078e0202 */
.L_x_95:
[----:B------:R-:W-:Y:S05]  /*09c0*/  BSYNC.RECONVERGENT B2 ;  /* 0x0000000000027941 */ /* 0x000fea0003800200 */
.L_x_92:
[----:B------:R-:W-:Y:S05]  /*09d0*/  BRA `(.L_x_96) ;  /* 0x0000000000207947 */ /* 0x000fea0003800000 */
.L_x_91:
[----:B------:R-:W-:-:S04]  /*09e0*/  LOP3.LUT R2, R7, 0x80000000, R2, 0x48, !PT ;  /* 0x8000000007027812 */ /* 0x000fc800078e4802 */
[----:B------:R-:W-:Y:S01]  /*09f0*/  LOP3.LUT R2, R2, 0x7f800000, RZ, 0xfc, !PT ;  /* 0x7f80000002027812 */ /* 0x000fe200078efcff */
[----:B------:R-:W-:Y:S06]  /*0a00*/  BRA `(.L_x_96) ;  /* 0x0000000000147947 */ /* 0x000fec0003800000 */
.L_x_90:
[----:B------:R-:W-:Y:S01]  /*0a10*/  LOP3.LUT R2, R7, 0x80000000, R2, 0x48, !PT ;  /* 0x8000000007027812 */ /* 0x000fe200078e4802 */
[----:B------:R-:W-:Y:S06]  /*0a20*/  BRA `(.L_x_96) ;  /* 0x00000000000c7947 */ /* 0x000fec0003800000 */
.L_x_89:
[----:B------:R-:W0:Y:S01]  /*0a30*/  MUFU.RSQ R2, -QNAN ;  /* 0xffc0000000027908 */ /* 0x000e220000001400 */
[----:B------:R-:W-:Y:S05]  /*0a40*/  BRA `(.L_x_96) ;  /* 0x0000000000047947 */ /* 0x000fea0003800000 */
.L_x_88:
[----:B------:R-:W-:-:S07]  /*0a50*/  FADD.FTZ R2, R2, R3 ;  /* 0x0000000302027221 */ /* 0x000fce0000010000 */
.L_x_96:
[----:B------:R-:W-:Y:S05]  /*0a60*/  BSYNC.RECONVERGENT B1 ;  /* 0x0000000000017941 */ /* 0x000fea0003800200 */
.L_x_86:
[----:B------:R-:W-:-:S04]  /*0a70*/  IMAD.MOV.U32 R7, RZ, RZ, 0x0 ;  /* 0x00000000ff077424 */ /* 0x000fc800078e00ff */
[----:B0-----:R-:W-:Y:S05]  /*0a80*/  RET.REL.NODEC R6 `(_Z17calc_phase_term_2PfS_S_) ;  /* 0xfffffff4065c7950 */ /* 0x001fea0003c3ffff */
.L_x_97:
        /* <DEDUP_REMOVED lines=15> */
.L_x_154:


//--------------------- .text._Z21calc_phase_term_1_tmpPfS_S_S_ --------------------------
	.section	.text._Z21calc_phase_term_1_tmpPfS_S_S_,"ax",@progbits
	.align	128
        .global         _Z21calc_phase_term_1_tmpPfS_S_S_
        .type           _Z21calc_phase_term_1_tmpPfS_S_S_,@function
        .size           _Z21calc_phase_term_1_tmpPfS_S_S_,(.L_x_167 - _Z21calc_phase_term_1_tmpPfS_S_S_)
        .other          _Z21calc_phase_term_1_tmpPfS_S_S_,@"STO_CUDA_ENTRY STV_DEFAULT"
_Z21calc_phase_term_1_tmpPfS_S_S_:
.text._Z21calc_phase_term_1_tmpPfS_S_S_:
        /* <DEDUP_REMOVED lines=24> */
[----:B------:R-:W3:Y:S07]  /*0180*/  LDG.E R5, desc[UR6][R4.64] ;  /* 0x0000000604057981 */ /* 0x000eee000c1e1900 */
[----:B------:R-:W4:Y:S01]  /*0190*/  LDC.64 R8, c[0x0][0x388] ;  /* 0x0000e200ff087b82 */ /* 0x000f220000000a00 */
[----:B-1----:R-:W3:Y:S04]  /*01a0*/  LDG.E R16, desc[UR6][R16.64] ;  /* 0x0000000610107981 */ /* 0x002ee8000c1e1900 */
[----:B--2---:R-:W2:Y:S03]  /*01b0*/  LDG.E R0, desc[UR6][R14.64] ;  /* 0x000000060e007981 */ /* 0x004ea6000c1e1900 */
[----:B------:R-:W1:Y:S08]  /*01c0*/  LDC.64 R10, c[0x4][0x70] ;  /* 0x01001c00ff0a7b82 */ /* 0x000e700000000a00 */
[----:B------:R-:W1:Y:S01]  /*01d0*/  LDC.64 R12, c[0x4][0x58] ;  /* 0x01001600ff0c7b82 */ /* 0x000e620000000a00 */
[----:B0-----:R-:W-:-:S06]  /*01e0*/  IMAD.WIDE R6, R2, 0x4, R6 ;  /* 0x0000000402067825 */ /* 0x001fcc00078e0206 */
[----:B------:R-:W2:Y:S01]  /*01f0*/  LDG.E R6, desc[UR6][R6.64] ;  /* 0x0000000606067981 */ /* 0x000ea2000c1e1900 */
[----:B----4-:R-:W-:-:S06]  /*0200*/  IMAD.WIDE R8, R2, 0x4, R8 ;  /* 0x0000000402087825 */ /* 0x010fcc00078e0208 */
[----:B------:R-:W4:Y:S04]  /*0210*/  LDG.E R9, desc[UR6][R8.64] ;  /* 0x0000000608097981 */ /* 0x000f28000c1e1900 */
[----:B-1----:R0:W5:Y:S04]  /*0220*/  LDG.E R3, desc[UR6][R10.64] ;  /* 0x000000060a037981 */ /* 0x002168000c1e1900 */
[----:B------:R0:W5:Y:S01]  /*0230*/  LDG.E R4, desc[UR6][R12.64] ;  /* 0x000000060c047981 */ /* 0x000162000c1e1900 */
        /* <DEDUP_REMOVED lines=8> */
[----:B------:R-:W-:Y:S01]  /*02c0*/  FFMA R16, R15, -7.5497894158615963534e-08, R16 ;  /* 0xb3a221680f107823 */ /* 0x000fe20000000010 */
[----:B----4-:R-:W-:-:S03]  /*02d0*/  FADD R5, R6, R9 ;  /* 0x0000000906057221 */ /* 0x010fc60000000000 */
[----:B------:R-:W-:Y:S01]  /*02e0*/  FFMA R15, R15, -5.3903029534742383927e-15, R16 ;  /* 0xa7c234c50f0f7823 */ /* 0x000fe20000000010 */
[----:B0-----:R-:W-:Y:S06]  /*02f0*/  @!P0 BRA `(.L_x_99) ;  /* 0x0000000400808947 */ /* 0x001fec0003800000 */
        /* <DEDUP_REMOVED lines=11> */
.L_x_100:
        /* <DEDUP_REMOVED lines=12> */
[C---:B------:R-:W-:Y:S01]  /*0470*/  ISETP.EQ.AND P5, PT, R18.reuse, 0x14, PT ;  /* 0x000000141200780c */ /* 0x040fe20003fa2270 */
[----:B------:R-:W-:Y:S02]  /*0480*/  VIADD R18, R18, 0x4 ;  /* 0x0000000412127836 */ /* 0x000fe40000000000 */
[----:B--2---:R-:W-:-:S03]  /*0490*/  IMAD.WIDE.U32 R8, R8, R7, RZ ;  /* 0x0000000708087225 */ /* 0x004fc600078e00ff */
[----:B------:R-:W-:-:S04]  /*04a0*/  IADD3 R8, P6, PT, R8, R6, RZ ;  /* 0x0000000608087210 */ /* 0x000fc80007fde0ff */
[----:B------:R-:W-:Y:S01]  /*04b0*/  IADD3.X R6, PT, PT, R9, UR5, RZ, P6, !PT ;  /* 0x0000000509067c10 */ /* 0x000fe2000b7fe4ff */
[--C-:B------:R-:W-:Y:S01]  /*04c0*/  @P1 IMAD.MOV.U32 R13, RZ, RZ, R8.reuse ;  /* 0x000000ffff0d1224 */ /* 0x100fe200078e0008 */
[-C--:B------:R-:W-:Y:S01]  /*04d0*/  @P0 MOV R12, R8.reuse ;  /* 0x00000008000c0202 */ /* 0x080fe20000000f00 */
[--C-:B------:R-:W-:Y:S01]  /*04e0*/  @P2 IMAD.MOV.U32 R14, RZ, RZ, R8.reuse ;  /* 0x000000ffff0e2224 */ /* 0x100fe200078e0008 */
[----:B------:R-:W-:Y:S01]  /*04f0*/  @P4 MOV R16, R8 ;  /* 0x0000000800104202 */ /* 0x000fe20000000f00 */
        /* <DEDUP_REMOVED lines=8> */
[----:B------:R-:W-:-:S04]  /*0580*/  SHF.R.U32.HI R8, RZ, 0x5, R8 ;  /* 0x00000005ff087819 */ /* 0x000fc80000011608 */
[----:B------:R-:W-:-:S04]  /*0590*/  LEA R11, -R8, RZ, 0x2 ;  /* 0x000000ff080b7211 */ /* 0x000fc800078e11ff */
        /* <DEDUP_REMOVED lines=8> */
[----:B------:R-:W-:Y:S02]  /*0620*/  @P4 IMAD.MOV.U32 R9, RZ, RZ, R12 ;  /* 0x000000ffff094224 */ /* 0x000fe400078e000c */
[----:B------:R-:W-:Y:S01]  /*0630*/  @P4 IMAD.MOV.U32 R8, RZ, RZ, R13 ;  /* 0x000000ffff084224 */ /* 0x000fe200078e000d */
[----:B------:R-:W-:Y:S01]  /*0640*/  ISETP.EQ.AND P4, PT, R11, 0x4, PT ;  /* 0x000000040b00780c */ /* 0x000fe20003f82270 */
[----:B------:R-:W-:Y:S01]  /*0650*/  @P2 IMAD.MOV.U32 R8, RZ, RZ, R14 ;  /* 0x000000ffff082224 */ /* 0x000fe200078e000e */
[----:B------:R-:W-:Y:S01]  /*0660*/  @P1 MOV R8, R15 ;  /* 0x0000000f00081202 */ /* 0x000fe20000000f00 */
[----:B------:R-:W-:Y:S01]  /*0670*/  @P0 IMAD.MOV.U32 R8, RZ, RZ, R16 ;  /* 0x000000ffff080224 */ /* 0x000fe200078e0010 */
[----:B------:R-:W-:Y:S01]  /*0680*/  @P2 MOV R9, R13 ;  /* 0x0000000d00092202 */ /* 0x000fe20000000f00 */
[----:B------:R-:W-:-:S02]  /*0690*/  @P1 IMAD.MOV.U32 R9, RZ, RZ, R14 ;  /* 0x000000ffff091224 */ /* 0x000fc400078e000e */
[----:B------:R-:W-:Y:S02]  /*06a0*/  @P0 IMAD.MOV.U32 R9, RZ, RZ, R15 ;  /* 0x000000ffff090224 */ /* 0x000fe400078e000f */
[--C-:B------:R-:W-:Y:S01]  /*06b0*/  @P3 IMAD.MOV.U32 R8, RZ, RZ, R17.reuse ;  /* 0x000000ffff083224 */ /* 0x100fe200078e0011 */
[----:B------:R-:W-:Y:S02]  /*06c0*/  @P5 MOV R8, R6 ;  /* 0x0000000600085202 */ /* 0x000fe40000000f00 */
[----:B------:R-:W-:Y:S01]  /*06d0*/  @P3 MOV R9, R16 ;  /* 0x0000001000093202 */ /* 0x000fe20000000f00 */
[----:B------:R-:W-:Y:S02]  /*06e0*/  @P5 IMAD.MOV.U32 R9, RZ, RZ, R17 ;  /* 0x000000ffff095224 */ /* 0x000fe400078e0011 */
[----:B------:R-:W-:Y:S02]  /*06f0*/  @P4 IMAD.MOV.U32 R9, RZ, RZ, R6 ;  /* 0x000000ffff094224 */ /* 0x000fe400078e0006 */
[----:B------:R-:W-:Y:S01]  /*0700*/  IMAD.MOV.U32 R10, RZ, RZ, R8 ;  /* 0x000000ffff0a7224 */ /* 0x000fe200078e0008 */
[----:B------:R-:W-:Y:S06]  /*0710*/  @!P6 BRA `(.L_x_102) ;  /* 0x00000000002ce947 */ /* 0x000fec0003800000 */
[----:B------:R-:W-:Y:S01]  /*0720*/  @P2 MOV R8, R12 ;  /* 0x0000000c00082202 */ /* 0x000fe20000000f00 */
[----:B------:R-:W-:Y:S01]  /*0730*/  @P1 IMAD.MOV.U32 R8, RZ, RZ, R13 ;  /* 0x000000ffff081224 */ /* 0x000fe200078e000d */
[----:B------:R-:W-:Y:S01]  /*0740*/  LOP3.LUT R7, R7, 0x1f, RZ, 0xc0, !PT ;  /* 0x0000001f07077812 */ /* 0x000fe200078ec0ff */
[----:B------:R-:W-:Y:S01]  /*0750*/  @P0 IMAD.MOV.U32 R8, RZ, RZ, R14 ;  /* 0x000000ffff080224 */ /* 0x000fe200078e000e */
[----:B------:R-:W-:Y:S02]  /*0760*/  ISETP.EQ.AND P0, PT, R11, 0x8, PT ;  /* 0x000000080b00780c */ /* 0x000fe40003f02270 */
[----:B------:R-:W-:Y:S01]  /*0770*/  @P3 MOV R8, R15 ;  /* 0x0000000f00083202 */ /* 0x000fe20000000f00 */
[----:B------:R-:W-:Y:S01]  /*0780*/  @P5 IMAD.MOV.U32 R8, RZ, RZ, R16 ;  /* 0x000000ffff085224 */ /* 0x000fe200078e0010 */
[----:B------:R-:W-:Y:S01]  /*0790*/  SHF.L.W.U32.HI R10, R9, R7, R10 ;  /* 0x00000007090a7219 */ /* 0x000fe20000010e0a */
[----:B------:R-:W-:-:S08]  /*07a0*/  @P4 IMAD.MOV.U32 R8, RZ, RZ, R17 ;  /* 0x000000ffff084224 */ /* 0x000fd000078e0011 */
[----:B------:R-:W-:-:S04]  /*07b0*/  @P0 MOV R8, R6 ;  /* 0x0000000600080202 */ /* 0x000fc80000000f00 */
[----:B------:R-:W-:-:S07]  /*07c0*/  SHF.L.W.U32.HI R9, R8, R7, R9 ;  /* 0x0000000708097219 */ /* 0x000fce0000010e09 */
.L_x_102:
[----:B------:R-:W-:Y:S05]  /*07d0*/  BSYNC.RECONVERGENT B1 ;  /* 0x0000000000017941 */ /* 0x000fea0003800200 */
.L_x_101:
        /* <DEDUP_REMOVED lines=10> */
[C---:B------:R-:W-:Y:S02]  /*0880*/  LOP3.LUT R0, R11.reuse, R0, RZ, 0x3c, !PT ;  /* 0x000000000b007212 */ /* 0x040fe400078e3cff */
[----:B------:R-:W-:Y:S02]  /*0890*/  LEA.HI R14, R11, R10, RZ, 0x1 ;  /* 0x0000000a0b0e7211 */ /* 0x000fe400078f08ff */
[----:B------:R-:W-:-:S03]  /*08a0*/  ISETP.GE.AND P1, PT, R0, RZ, PT ;  /* 0x000000ff0000720c */ /* 0x000fc60003f26270 */
[----:B------:R-:W-:-:S05]  /*08b0*/  IMAD.MOV R0, RZ, RZ, -R14 ;  /* 0x000000ffff007224 */ /* 0x000fca00078e0a0e */
[----:B------:R-:W-:Y:S01]  /*08c0*/  @!P0 MOV R14, R0 ;  /* 0x00000000000e8202 */ /* 0x000fe20000000f00 */
[----:B0-----:R-:W-:-:S10]  /*08d0*/  DMUL R6, R6, UR4 ;  /* 0x0000000406067c28 */ /* 0x001fd40008000000 */
[----:B------:R-:W0:Y:S02]  /*08e0*/  F2F.F32.F64 R6, R6 ;  /* 0x0000000600067310 */ /* 0x000e240000301000 */
[----:B0-----:R-:W-:-:S07]  /*08f0*/  FSEL R15, -R6, R6, !P1 ;  /* 0x00000006060f7208 */ /* 0x001fce0004800100 */
.L_x_99:
[----:B------:R-:W-:Y:S05]  /*0900*/  BSYNC.RECONVERGENT B0 ;  /* 0x0000000000007941 */ /* 0x000fea0003800200 */
.L_x_98:
[----:B------:R-:W-:Y:S01]  /*0910*/  LOP3.LUT R6, R14, 0x1, RZ, 0xc0, !PT ;  /* 0x000000010e067812 */ /* 0x000fe200078ec0ff */
[----:B------:R-:W-:Y:S02]  /*0920*/  IMAD.MOV.U32 R0, RZ, RZ, 0x37cbac00 ;  /* 0x37cbac00ff007424 */ /* 0x000fe400078e00ff */
[----:B------:R-:W-:Y:S01]  /*0930*/  FMUL R9, R15, R15 ;  /* 0x0000000f0f097220 */ /* 0x000fe20000400000 */
[----:B------:R-:W-:Y:S01]  /*0940*/  IMAD.MOV.U32 R7, RZ, RZ, 0x3e2aaaa8 ;  /* 0x3e2aaaa8ff077424 */ /* 0x000fe200078e00ff */
[----:B------:R-:W-:Y:S01]  /*0950*/  ISETP.NE.U32.AND P0, PT, R6, 0x1, PT ;  /* 0x000000010600780c */ /* 0x000fe20003f05070 */
[----:B------:R-:W-:Y:S02]  /*0960*/  IMAD.MOV.U32 R6, RZ, RZ, 0x3c0885e4 ;  /* 0x3c0885e4ff067424 */ /* 0x000fe400078e00ff */
[----:B------:R-:W-:Y:S01]  /*0970*/  FFMA R0, R9, R0, -0.0013887860113754868507 ;  /* 0xbab607ed09007423 */ /* 0x000fe20000000000 */
[----:B------:R-:W-:Y:S02]  /*0980*/  IADD3 R14, PT, PT, R14, 0x1, RZ ;  /* 0x000000010e0e7810 */ /* 0x000fe40007ffe0ff */
[----:B------:R-:W-:-:S02]  /*0990*/  FSEL R7, -R7, -0.4999999701976776123, !P0 ;  /* 0xbeffffff07077808 */ /* 0x000fc40004000100 */
[----:B------:R-:W-:Y:S02]  /*09a0*/  FSEL R0, R0, -0.00019574658654164522886, P0 ;  /* 0xb94d415300007808 */ /* 0x000fe40000000000 */
[----:B------:R-:W-:Y:S02]  /*09b0*/  FSEL R6, R6, 0.041666727513074874878, !P0 ;  /* 0x3d2aaabb06067808 */ /* 0x000fe40004000000 */
[----:B------:R-:W-:-:S03]  /*09c0*/  LOP3.LUT P1, RZ, R14, 0x2, RZ, 0xc0, !PT ;  /* 0x000000020eff7812 */ /* 0x000fc6000782c0ff */
[----:B------:R-:W-:Y:S01]  /*09d0*/  FFMA R6, R9, R0, R6 ;  /* 0x0000000009067223 */ /* 0x000fe20000000006 */
[----:B------:R-:W-:-:S03]  /*09e0*/  FSEL R0, R15, 1, !P0 ;  /* 0x3f8000000f007808 */ /* 0x000fc60004000000 */
[C---:B------:R-:W-:Y:S02]  /*09f0*/  FFMA R8, R9.reuse, R6, R7 ;  /* 0x0000000609087223 */ /* 0x040fe40000000007 */
[----:B------:R-:W0:Y:S01]  /*0a00*/  LDC.64 R6, c[0x0][0x398] ;  /* 0x0000e600ff067b82 */ /* 0x000e220000000a00 */
[----:B------:R-:W-:-:S04]  /*0a10*/  FFMA R9, R9, R0, RZ ;  /* 0x0000000009097223 */ /* 0x000fc800000000ff */
[----:B------:R-:W-:-:S04]  /*0a20*/  FFMA R9, R9, R8, R0 ;  /* 0x0000000809097223 */ /* 0x000fc80000000000 */
[----:B------:R-:W-:-:S04]  /*0a30*/  @P1 FADD R9, RZ, -R9 ;  /* 0x80000009ff091221 */ /* 0x000fc80000000000 */
[----:B-----5:R-:W-:-:S04]  /*0a40*/  FFMA R4, R4, R9, 1 ;  /* 0x3f80000004047423 */ /* 0x020fc80000000009 */
[----:B------:R-:W-:-:S04]  /*0a50*/  FMUL R3, R3, R4 ;  /* 0x0000000403037220 */ /* 0x000fc80000400000 */
[----:B------:R-:W-:Y:S01]  /*0a60*/  FMUL R0, R3, R3 ;  /* 0x0000000303007220 */ /* 0x000fe20000400000 */
[----:B0-----:R-:W-:-:S04]  /*0a70*/  IMAD.WIDE R2, R2, 0x4, R6 ;  /* 0x0000000402027825 */ /* 0x001fc800078e0206 */
[----:B------:R-:W-:-:S05]  /*0a80*/  FMUL R5, R5, R0 ;  /* 0x0000000005057220 */ /* 0x000fca0000400000 */
[----:B------:R-:W-:Y:S01]  /*0a90*/  STG.E desc[UR6][R2.64], R5 ;  /* 0x0000000502007986 */ /* 0x000fe2000c101906 */
[----:B------:R-:W-:Y:S05]  /*0aa0*/  EXIT ;  /* 0x000000000000794d */ /* 0x000fea0003800000 */
.L_x_103:
        /* <DEDUP_REMOVED lines=13> */
.L_x_167:


//--------------------- .text._Z17calc_phase_term_1PfS_ --------------------------
	.section	.text._Z17calc_phase_term_1PfS_,"ax",@progbits
	.align	128
        .global         _Z17calc_phase_term_1PfS_
        .type           _Z17calc_phase_term_1PfS_,@function
        .size           _Z17calc_phase_term_1PfS_,(.L_x_155 - _Z17calc_phase_term_1PfS_)
        .other          _Z17calc_phase_term_1PfS_,@"STO_CUDA_ENTRY STV_DEFAULT"
_Z17calc_phase_term_1PfS_:
.text._Z17calc_phase_term_1PfS_:
        /* <DEDUP_REMOVED lines=22> */
[----:B-1----:R-:W-:-:S06]  /*0160*/  IMAD.WIDE R6, R2, 0x4, R6 ;  /* 0x0000000402067825 */ /* 0x002fcc00078e0206 */
        /* <DEDUP_REMOVED lines=11> */
[----:B------:R-:W-:-:S07]  /*0220*/  MOV R6, 0x240 ;  /* 0x0000024000067802 */ /* 0x000fce0000000f00 */
[----:B------:R-:W-:Y:S05]  /*0230*/  CALL.REL.NOINC `($__internal_6_$__cuda_sm3x_div_rn_noftz_f32_slowpath) ;  /* 0x0000000000747944 */ /* 0x000fea0003c00000 */
[----:B------:R-:W-:-:S07]  /*0240*/  IMAD.MOV.U32 R4, RZ, RZ, R0 ;  /* 0x000000ffff047224 */ /* 0x000fce00078e0000 */
.L_x_105:
[----:B------:R-:W-:Y:S05]  /*0250*/  BSYNC.RECONVERGENT B0 ;  /* 0x0000000000007941 */ /* 0x000fea0003800200 */
.L_x_104:
[----:B------:R-:W0:Y:S01]  /*0260*/  LDC.64 R8, c[0x0][0x380] ;  /* 0x0000e000ff087b82 */ /* 0x000e220000000a00 */
[----:B------:R-:W-:Y:S02]  /*0270*/  IMAD.IADD R7, R5, 0x1, R2 ;  /* 0x0000000105077824 */ /* 0x000fe400078e0202 */
[----:B------:R-:W-:Y:S02]  /*0280*/  IMAD.IADD R5, R2, 0x1, -R5 ;  /* 0x0000000102057824 */ /* 0x000fe400078e0a05 */
[----:B0-----:R-:W-:-:S04]  /*0290*/  IMAD.WIDE.U32 R6, R7, 0x4, R8 ;  /* 0x0000000407067825 */ /* 0x001fc800078e0008 */
[----:B------:R-:W-:Y:S02]  /*02a0*/  IMAD.WIDE.U32 R8, R5, 0x4, R8 ;  /* 0x0000000405087825 */ /* 0x000fe400078e0008 */
[----:B------:R-:W2:Y:S04]  /*02b0*/  LDG.E R6, desc[UR4][R6.64] ;  /* 0x0000000406067981 */ /* 0x000ea8000c1e1900 */
[----:B------:R-:W2:Y:S01]  /*02c0*/  LDG.E R9, desc[UR4][R8.64] ;  /* 0x0000000408097981 */ /* 0x000ea2000c1e1900 */
[----:B------:R-:W0:Y:S01]  /*02d0*/  MUFU.RCP R0, R3 ;  /* 0x0000000300007308 */ /* 0x000e220000001000 */
        /* <DEDUP_REMOVED lines=11> */
[----:B------:R-:W-:Y:S05]  /*0390*/  CALL.REL.NOINC `($__internal_6_$__cuda_sm3x_div_rn_noftz_f32_slowpath) ;  /* 0x00000000001c7944 */ /* 0x000fea0003c00000 */
[----:B------:R-:W-:-:S07]  /*03a0*/  IMAD.MOV.U32 R5, RZ, RZ, R0 ;  /* 0x000000ffff057224 */ /* 0x000fce00078e0000 */
.L_x_107:
[----:B------:R-:W-:Y:S05]  /*03b0*/  BSYNC.RECONVERGENT B0 ;  /* 0x0000000000007941 */ /* 0x000fea0003800200 */
.L_x_106:
[----:B------:R-:W0:Y:S01]  /*03c0*/  LDC.64 R6, c[0x0][0x388] ;  /* 0x0000e200ff067b82 */ /* 0x000e220000000a00 */
[----:B------:R-:W-:Y:S01]  /*03d0*/  FADD R5, R5, R4 ;  /* 0x0000000405057221 */ /* 0x000fe20000000000 */
[----:B0-----:R-:W-:-:S05]  /*03e0*/  IMAD.WIDE R2, R2, 0x4, R6 ;  /* 0x0000000402027825 */ /* 0x001fca00078e0206 */
[----:B------:R-:W-:Y:S01]  /*03f0*/  STG.E desc[UR4][R2.64], R5 ;  /* 0x0000000502007986 */ /* 0x000fe2000c101904 */
[----:B------:R-:W-:Y:S05]  /*0400*/  EXIT ;  /* 0x000000000000794d */ /* 0x000fea0003800000 */
        .weak           $__internal_6_$__cuda_sm3x_div_rn_noftz_f32_slowpath
        .type           $__internal_6_$__cuda_sm3x_div_rn_noftz_f32_slowpath,@function
        .size           $__internal_6_$__cuda_sm3x_div_rn_noftz_f32_slowpath,(.L_x_155 - $__internal_6_$__cuda_sm3x_div_rn_noftz_f32_slowpath)
$__internal_6_$__cuda_sm3x_div_rn_noftz_f32_slowpath:
        /* <DEDUP_REMOVED lines=35> */
.L_x_109:
        /* <DEDUP_REMOVED lines=51> */
.L_x_116:
[----:B------:R-:W-:-:S04]  /*0970*/  LOP3.LUT R0, R0, 0x80000000, RZ, 0xc0, !PT ;  /* 0x8000000000007812 */ /* 0x000fc800078ec0ff */
[----:B------:R-:W-:Y:S01]  /*0980*/  LOP3.LUT R0, R0, 0x7f800000, RZ, 0xfc, !PT ;  /* 0x7f80000000007812 */ /* 0x000fe200078efcff */
[----:B------:R-:W-:Y:S06]  /*0990*/  BRA `(.L_x_117) ;  /* 0x0000000000047947 */ /* 0x000fec0003800000 */
.L_x_115:
[----:B------:R-:W-:-:S07]  /*09a0*/  IMAD R0, R9, 0x800000, R0 ;  /* 0x0080000009007824 */ /* 0x000fce00078e0200 */
.L_x_117:
[----:B------:R-:W-:Y:S05]  /*09b0*/  BSYNC.RECONVERGENT B2 ;  /* 0x0000000000027941 */ /* 0x000fea0003800200 */
.L_x_114:
[----:B------:R-:W-:Y:S05]  /*09c0*/  BRA `(.L_x_118) ;  /* 0x0000000000207947 */ /* 0x000fea0003800000 */
.L_x_113:
[----:B------:R-:W-:-:S04]  /*09d0*/  LOP3.LUT R0, R7, 0x80000000, R0, 0x48, !PT ;  /* 0x8000000007007812 */ /* 0x000fc800078e4800 */
[----:B------:R-:W-:Y:S01]  /*09e0*/  LOP3.LUT R0, R0, 0x7f800000, RZ, 0xfc, !PT ;  /* 0x7f80000000007812 */ /* 0x000fe200078efcff */
[----:B------:R-:W-:Y:S06]  /*09f0*/  BRA `(.L_x_118) ;  /* 0x0000000000147947 */ /* 0x000fec0003800000 */
.L_x_112:
[----:B------:R-:W-:Y:S01]  /*0a00*/  LOP3.LUT R0, R7, 0x80000000, R0, 0x48, !PT ;  /* 0x8000000007007812 */ /* 0x000fe200078e4800 */
[----:B------:R-:W-:Y:S06]  /*0a10*/  BRA `(.L_x_118) ;  /* 0x00000000000c7947 */ /* 0x000fec0003800000 */
.L_x_111:
[----:B------:R-:W0:Y:S01]  /*0a20*/  MUFU.RSQ R0, -QNAN ;  /* 0xffc0000000007908 */ /* 0x000e220000001400 */
[----:B------:R-:W-:Y:S05]  /*0a30*/  BRA `(.L_x_118) ;  /* 0x0000000000047947 */ /* 0x000fea0003800000 */
.L_x_110:
[----:B------:R-:W-:-:S07]  /*0a40*/  FADD.FTZ R0, R0, R3 ;  /* 0x0000000300007221 */ /* 0x000fce0000010000 */
.L_x_118:
[----:B------:R-:W-:Y:S05]  /*0a50*/  BSYNC.RECONVERGENT B1 ;  /* 0x0000000000017941 */ /* 0x000fea0003800200 */
.L_x_108:
[----:B------:R-:W-:-:S04]  /*0a60*/  IMAD.MOV.U32 R7, RZ, RZ, 0x0 ;  /* 0x00000000ff077424 */ /* 0x000fc800078e00ff */
[----:B0-----:R-:W-:Y:S05]  /*0a70*/  RET.REL.NODEC R6 `(_Z17calc_phase_term_1PfS_) ;  /* 0xfffffff406607950 */ /* 0x001fea0003c3ffff */
.L_x_119:
        /* <DEDUP_REMOVED lines=16> */
.L_x_155:


//--------------------- .text._Z6set_bcPf         --------------------------
	.section	.text._Z6set_bcPf,"ax",@progbits
	.align	128
        .global         _Z6set_bcPf
        .type           _Z6set_bcPf,@function
        .size           _Z6set_bcPf,(.L_x_169 - _Z6set_bcPf)
        .other          _Z6set_bcPf,@"STO_CUDA_ENTRY STV_DEFAULT"
_Z6set_bcPf:
.text._Z6set_bcPf:
[----:B------:R-:W-:Y:S01]  /*0000*/  LDC R1, c[0x0][0x37c] ;  /* 0x0000df00ff017b82 */ /* 0x000fe20000000800 */
[----:B------:R-:W0:Y:S07]  /*0010*/  S2R R0, SR_TID.X ;  /* 0x0000000000007919 */ /* 0x000e2e0000002100 */
[----:B------:R-:W0:Y:S08]  /*0020*/  S2UR UR4, SR_CTAID.X ;  /* 0x00000000000479c3 */ /* 0x000e300000002500 */
[----:B------:R-:W0:Y:S02]  /*0030*/  LDC R5, c[0x0][0x360] ;  /* 0x0000d800ff057b82 */ /* 0x000e240000000800 */
[----:B0-----:R-:W-:-:S05]  /*0040*/  IMAD R5, R5, UR4, R0 ;  /* 0x0000000405057c24 */ /* 0x001fca000f8e0200 */
[----:B------:R-:W-:-:S13]  /*0050*/  ISETP.GT.U32.AND P0, PT, R5, 0x61, PT ;  /* 0x000000610500780c */ /* 0x000fda0003f04070 */
[----:B------:R-:W-:Y:S05]  /*0060*/  @P0 EXIT ;  /* 0x000000000000094d */ /* 0x000fea0003800000 */
[----:B------:R-:W0:Y:S01]  /*0070*/  LDC.64 R6, c[0x0][0x380] ;  /* 0x0000e000ff067b82 */ /* 0x000e220000000a00 */
[----:B------:R-:W1:Y:S01]  /*0080*/  LDCU.64 UR4, c[0x0][0x358] ;  /* 0x00006b00ff0477ac */ /* 0x000e620008000a00 */
[----:B0-----:R-:W-:-:S05]  /*0090*/  IMAD.WIDE.U32 R2, R5, 0x4, R6 ;  /* 0x0000000405027825 */ /* 0x001fca00078e0006 */
[----:B-1----:R-:W2:Y:S04]  /*00a0*/  LDG.E R9, desc[UR4][R2.64+0x194] ;  /* 0x0001940402097981 */ /* 0x002ea8000c1e1900 */
[----:B------:R-:W3:Y:S01]  /*00b0*/  LDG.E R11, desc[UR4][R2.64+0x9924] ;  /* 0x00992404020b7981 */ /* 0x000ee2000c1e1900 */
[----:B------:R-:W-:-:S05]  /*00c0*/  IMAD R13, R5, 0x64, RZ ;  /* 0x00000064050d7824 */ /* 0x000fca00078e02ff */
[----:B------:R-:W-:-:S05]  /*00d0*/  IADD3 R5, PT, PT, R13, 0x64, RZ ;  /* 0x000000640d057810 */ /* 0x000fca0007ffe0ff */
[--C-:B------:R-:W-:Y:S01]  /*00e0*/  IMAD.WIDE.U32 R4, R5, 0x4, R6.reuse ;  /* 0x0000000405047825 */ /* 0x100fe200078e0006 */
[----:B--2---:R-:W-:Y:S04]  /*00f0*/  STG.E desc[UR4][R2.64+0x4], R9 ;  /* 0x0000040902007986 */ /* 0x004fe8000c101904 */
[----:B---3--:R-:W-:Y:S04]  /*0100*/  STG.E desc[UR4][R2.64+0x9ab4], R11 ;  /* 0x009ab40b02007986 */ /* 0x008fe8000c101904 */
[----:B------:R-:W2:Y:S01]  /*0110*/  LDG.E R15, desc[UR4][R4.64+0x4] ;  /* 0x00000404040f7981 */ /* 0x000ea2000c1e1900 */
[----:B------:R-:W-:-:S03]  /*0120*/  IMAD.WIDE.U32 R6, R13, 0x4, R6 ;  /* 0x000000040d067825 */ /* 0x000fc600078e0006 */
[----:B--2---:R-:W-:Y:S04]  /*0130*/  STG.E desc[UR4][R4.64], R15 ;  /* 0x0000000f04007986 */ /* 0x004fe8000c101904 */
[----:B------:R-:W2:Y:S04]  /*0140*/  LDG.E R13, desc[UR4][R6.64+0x318] ;  /* 0x00031804060d7981 */ /* 0x000ea8000c1e1900 */
[----:B--2---:R-:W-:Y:S01]  /*0150*/  STG.E desc[UR4][R6.64+0x31c], R13 ;  /* 0x00031c0d06007986 */ /* 0x004fe2000c101904 */
[----:B------:R-:W-:Y:S05]  /*0160*/  EXIT ;  /* 0x000000000000794d */ /* 0x000fea0003800000 */
.L_x_120:
        /* <DEDUP_REMOVED lines=9> */
.L_x_169:


//--------------------- .text._Z10init_fieldPfS_ff --------------------------
	.section	.text._Z10init_fieldPfS_ff,"ax",@progbits
	.align	128
        .global         _Z10init_fieldPfS_ff
        .type           _Z10init_fieldPfS_ff,@function
        .size           _Z10init_fieldPfS_ff,(.L_x_158 - _Z10init_fieldPfS_ff)
        .other          _Z10init_fieldPfS_ff,@"STO_CUDA_ENTRY STV_DEFAULT"
_Z10init_fieldPfS_ff:
.text._Z10init_fieldPfS_ff:
        /* <DEDUP_REMOVED lines=18> */
[----:B------:R-:W0:Y:S02]  /*0120*/  LDC.64 R2, c[0x4][0x48] ;  /* 0x01001200ff027b82 */ /* 0x000e240000000a00 */
[----:B0-----:R-:W2:Y:S01]  /*0130*/  LDG.E R3, desc[UR4][R2.64] ;  /* 0x0000000402037981 */ /* 0x001ea2000c1e1900 */
[C---:B------:R-:W-:Y:S01]  /*0140*/  VIADD R6, R5.reuse, 0xffffffff ;  /* 0xffffffff05067836 */ /* 0x040fe20000000000 */
[----:B------:R-:W-:Y:S01]  /*0150*/  BSSY.RECONVERGENT B0, `(.L_x_121) ;  /* 0x0000015000007945 */ /* 0x000fe20003800200 */
[----:B------:R-:W-:Y:S02]  /*0160*/  VIADD R7, R4, 0xffffffff ;  /* 0xffffffff04077836 */ /* 0x000fe40000000000 */
[----:B------:R-:W-:Y:S01]  /*0170*/  IMAD R4, R5, R0, R4 ;  /* 0x0000000005047224 */ /* 0x000fe200078e0204 */
[----:B------:R-:W-:Y:S02]  /*0180*/  I2FP.F32.U32 R6, R6 ;  /* 0x0000000600067245 */ /* 0x000fe40000201000 */
[----:B------:R-:W-:-:S03]  /*0190*/  I2FP.F32.U32 R8, R7 ;  /* 0x0000000700087245 */ /* 0x000fc60000201000 */
[----:B--2---:R-:W-:Y:S02]  /*01a0*/  FMUL R6, R6, R3 ;  /* 0x0000000306067220 */ /* 0x004fe40000400000 */
[----:B------:R-:W-:Y:S02]  /*01b0*/  FMUL R8, R3, R8 ;  /* 0x0000000803087220 */ /* 0x000fe40000400000 */
[----:B------:R-:W-:-:S04]  /*01c0*/  FMUL R7, R6, R6 ;  /* 0x0000000606077220 */ /* 0x000fc80000400000 */
[----:B------:R-:W-:-:S04]  /*01d0*/  FFMA R7, R8, R8, R7 ;  /* 0x0000000808077223 */ /* 0x000fc80000000007 */
[----:B------:R-:W-:Y:S01]  /*01e0*/  VIADD R8, R7, 0xf3000000 ;  /* 0xf300000007087836 */ /* 0x000fe20000000000 */
[----:B------:R0:W1:Y:S04]  /*01f0*/  MUFU.RSQ R6, R7 ;  /* 0x0000000700067308 */ /* 0x0000680000001400 */
[----:B------:R-:W-:-:S13]  /*0200*/  ISETP.GT.U32.AND P0, PT, R8, 0x727fffff, PT ;  /* 0x727fffff0800780c */ /* 0x000fda0003f04070 */
[----:B01----:R-:W-:Y:S05]  /*0210*/  @!P0 BRA `(.L_x_122) ;  /* 0x0000000000108947 */ /* 0x003fea0003800000 */
[----:B------:R-:W-:-:S07]  /*0220*/  MOV R8, 0x240 ;  /* 0x0000024000087802 */ /* 0x000fce0000000f00 */
[----:B------:R-:W-:Y:S05]  /*0230*/  CALL.REL.NOINC `($__internal_9_$__cuda_sm20_sqrt_rn_f32_slowpath) ;  /* 0x0000001000c87944 */ /* 0x000fea0003c00000 */
[----:B------:R-:W-:Y:S01]  /*0240*/  MOV R0, R7 ;  /* 0x0000000700007202 */ /* 0x000fe20000000f00 */
[----:B------:R-:W-:Y:S06]  /*0250*/  BRA `(.L_x_123) ;  /* 0x0000000000107947 */ /* 0x000fec0003800000 */
.L_x_122:
[----:B------:R-:W-:Y:S01]  /*0260*/  FMUL.FTZ R0, R7, R6 ;  /* 0x0000000607007220 */ /* 0x000fe20000410000 */
[----:B------:R-:W-:-:S03]  /*0270*/  FMUL.FTZ R6, R6, 0.5 ;  /* 0x3f00000006067820 */ /* 0x000fc60000410000 */
[----:B------:R-:W-:-:S04]  /*0280*/  FFMA R7, -R0, R0, R7 ;  /* 0x0000000000077223 */ /* 0x000fc80000000107 */
[----:B------:R-:W-:-:S07]  /*0290*/  FFMA R0, R7, R6, R0 ;  /* 0x0000000607007223 */ /* 0x000fce0000000000 */
.L_x_123:
[----:B------:R-:W-:Y:S05]  /*02a0*/  BSYNC.RECONVERGENT B0 ;  /* 0x0000000000007941 */ /* 0x000fea0003800200 */
.L_x_121:
[----:B------:R-:W0:Y:S01]  /*02b0*/  LDC.64 R6, c[0x4][0x78] ;  /* 0x01001e00ff067b82 */ /* 0x000e220000000a00 */
[----:B------:R-:W-:Y:S01]  /*02c0*/  IMAD.MOV.U32 R12, RZ, RZ, 0x0 ;  /* 0x00000000ff0c7424 */ /* 0x000fe200078e00ff */
[----:B------:R-:W1:Y:S01]  /*02d0*/  LDCU UR6, c[0x0][0x390] ;  /* 0x00007200ff0677ac */ /* 0x000e620008000800 */
[----:B0-----:R-:W2:Y:S01]  /*02e0*/  LDG.E R6, desc[UR4][R6.64] ;  /* 0x0000000406067981 */ /* 0x001ea2000c1e1900 */
[----:B------:R-:W-:Y:S02]  /*02f0*/  IMAD.MOV.U32 R13, RZ, RZ, 0x3fd80000 ;  /* 0x3fd80000ff0d7424 */ /* 0x000fe400078e00ff */
[----:B-1----:R-:W-:Y:S01]  /*0300*/  FADD R0, R0, -UR6 ;  /* 0x8000000600007e21 */ /* 0x002fe20008000000 */
[----:B--2---:R-:W0:Y:S02]  /*0310*/  F2F.F64.F32 R2, R6 ;  /* 0x0000000600027310 */ /* 0x004e240000201800 */
[----:B0-----:R-:W-:-:S06]  /*0320*/  DADD R2, R2, R2 ;  /* 0x0000000002027229 */ /* 0x001fcc0000000002 */
[----:B------:R-:W0:Y:S04]  /*0330*/  MUFU.RSQ64H R9, R3 ;  /* 0x0000000300097308 */ /* 0x000e280000001c00 */
[----:B------:R-:W-:-:S05]  /*0340*/  VIADD R8, R3, 0xfcb00000 ;  /* 0xfcb0000003087836 */ /* 0x000fca0000000000 */
[----:B------:R-:W-:Y:S01]  /*0350*/  ISETP.GE.U32.AND P0, PT, R8, 0x7ca00000, PT ;  /* 0x7ca000000800780c */ /* 0x000fe20003f06070 */
[----:B0-----:R-:W-:-:S08]  /*0360*/  DMUL R10, R8, R8 ;  /* 0x00000008080a7228 */ /* 0x001fd00000000000 */
[----:B------:R-:W-:-:S08]  /*0370*/  DFMA R10, R2, -R10, 1 ;  /* 0x3ff00000020a742b */ /* 0x000fd0000000080a */
[----:B------:R-:W-:Y:S02]  /*0380*/  DFMA R12, R10, R12, 0.5 ;  /* 0x3fe000000a0c742b */ /* 0x000fe4000000000c */
[----:B------:R-:W-:-:S08]  /*0390*/  DMUL R10, R8, R10 ;  /* 0x0000000a080a7228 */ /* 0x000fd00000000000 */
[----:B------:R-:W-:-:S08]  /*03a0*/  DFMA R10, R12, R10, R8 ;  /* 0x0000000a0c0a722b */ /* 0x000fd00000000008 */
[----:B------:R-:W-:Y:S02]  /*03b0*/  DMUL R12, R2, R10 ;  /* 0x0000000a020c7228 */ /* 0x000fe40000000000 */
[----:B------:R-:W-:Y:S01]  /*03c0*/  VIADD R17, R11, 0xfff00000 ;  /* 0xfff000000b117836 */ /* 0x000fe20000000000 */
[----:B------:R-:W-:-:S05]  /*03d0*/  MOV R16, R10 ;  /* 0x0000000a00107202 */ /* 0x000fca0000000f00 */
[----:B------:R-:W-:-:S08]  /*03e0*/  DFMA R14, R12, -R12, R2 ;  /* 0x8000000c0c0e722b */ /* 0x000fd00000000002 */
[----:B------:R-:W-:Y:S01]  /*03f0*/  DFMA R6, R14, R16, R12 ;  /* 0x000000100e06722b */ /* 0x000fe2000000000c */
[----:B------:R-:W-:Y:S10]  /*0400*/  @!P0 BRA `(.L_x_124) ;  /* 0x0000000000108947 */ /* 0x000ff40003800000 */
[----:B------:R-:W-:-:S07]  /*0410*/  MOV R6, 0x430 ;  /* 0x0000043000067802 */ /* 0x000fce0000000f00 */
[----:B------:R-:W-:Y:S05]  /*0420*/  CALL.REL.NOINC `($__internal_8_$__cuda_sm20_dsqrt_rn_f64_mediumpath_v1) ;  /* 0x0000000c00b47944 */ /* 0x000fea0003c00000 */
[----:B------:R-:W-:Y:S02]  /*0430*/  IMAD.MOV.U32 R6, RZ, RZ, R8 ;  /* 0x000000ffff067224 */ /* 0x000fe400078e0008 */
[----:B------:R-:W-:-:S07]  /*0440*/  IMAD.MOV.U32 R7, RZ, RZ, R9 ;  /* 0x000000ffff077224 */ /* 0x000fce00078e0009 */
.L_x_124:
[----:B------:R-:W0:Y:S02]  /*0450*/  LDC.64 R2, c[0x4][0x70] ;  /* 0x01001c00ff027b82 */ /* 0x000e240000000a00 */
[----:B0-----:R-:W2:Y:S01]  /*0460*/  LDG.E R5, desc[UR4][R2.64] ;  /* 0x0000000402057981 */ /* 0x001ea2000c1e1900 */
[----:B------:R-:W-:Y:S01]  /*0470*/  IMAD.MOV.U32 R10, RZ, RZ, 0x1 ;  /* 0x00000001ff0a7424 */ /* 0x000fe200078e00ff */
[----:B------:R-:W-:Y:S01]  /*0480*/  FSETP.GEU.AND P1, PT, |R7|, 6.5827683646048100446e-37, PT ;  /* 0x036000000700780b */ /* 0x000fe20003f2e200 */
[----:B--2---:R-:W0:Y:S02]  /*0490*/  F2F.F64.F32 R8, R5 ;  /* 0x0000000500087310 */ /* 0x004e240000201800 */
[----:B0-----:R-:W-:-:S06]  /*04a0*/  DADD R8, R8, R8 ;  /* 0x0000000008087229 */ /* 0x001fcc0000000008 */
[----:B------:R-:W0:Y:S02]  /*04b0*/  MUFU.RCP64H R11, R9 ;  /* 0x00000009000b7308 */ /* 0x000e240000001800 */
        /* <DEDUP_REMOVED lines=12> */
[----:B------:R-:W-:Y:S02]  /*0580*/  MOV R16, R7 ;  /* 0x0000000700107202 */ /* 0x000fe40000000f00 */
[----:B------:R-:W-:-:S07]  /*0590*/  MOV R12, 0x5b0 ;  /* 0x000005b0000c7802 */ /* 0x000fce0000000f00 */
[----:B------:R-:W-:Y:S05]  /*05a0*/  CALL.REL.NOINC `($__internal_7_$__cuda_sm20_div_rn_f64_full) ;  /* 0x0000000400d47944 */ /* 0x000fea0003c00000 */
.L_x_125:
[----:B------:R-:W0:Y:S01]  /*05b0*/  F2F.F64.F32 R6, R0 ;  /* 0x0000000000067310 */ /* 0x000e220000201800 */
[----:B------:R-:W-:Y:S01]  /*05c0*/  UMOV UR6, 0x24dd2f1a ;  /* 0x24dd2f1a00067882 */ /* 0x000fe20000000000 */
[----:B------:R-:W-:Y:S01]  /*05d0*/  UMOV UR7, 0x3fe4f922 ;  /* 0x3fe4f92200077882 */ /* 0x000fe20000000000 */
[----:B------:R-:W-:Y:S01]  /*05e0*/  BSSY.RECONVERGENT B0, `(.L_x_126) ;  /* 0x0000062000007945 */ /* 0x000fe20003800200 */
[----:B0-----:R-:W-:-:S10]  /*05f0*/  DMUL R2, R6, R2 ;  /* 0x0000000206027228 */ /* 0x001fd40000000000 */
[----:B------:R-:W-:Y:S01]  /*0600*/  LOP3.LUT R7, R3, 0x7fffffff, RZ, 0xc0, !PT ;  /* 0x7fffffff03077812 */ /* 0x000fe200078ec0ff */
[----:B------:R-:W-:-:S06]  /*0610*/  IMAD.MOV.U32 R6, RZ, RZ, R2 ;  /* 0x000000ffff067224 */ /* 0x000fcc00078e0002 */
[----:B------:R-:W-:-:S14]  /*0620*/  DSETP.GE.AND P0, PT, R6, UR6, PT ;  /* 0x0000000606007e2a */ /* 0x000fdc000bf06000 */
[----:B------:R-:W-:Y:S05]  /*0630*/  @!P0 BRA `(.L_x_127) ;  /* 0x0000000000e48947 */ /* 0x000fea0003800000 */
[----:B------:R-:W-:Y:S01]  /*0640*/  DADD R10, R6, R6 ;  /* 0x00000000060a7229 */ /* 0x000fe20000000006 */
[----:B------:R-:W-:Y:S01]  /*0650*/  UMOV UR6, 0xfefa39ef ;  /* 0xfefa39ef00067882 */ /* 0x000fe20000000000 */
[----:B------:R-:W-:Y:S01]  /*0660*/  UMOV UR7, 0x3fe62e42 ;  /* 0x3fe62e4200077882 */ /* 0x000fe20000000000 */
[----:B------:R-:W-:Y:S01]  /*0670*/  IMAD.MOV.U32 R12, RZ, RZ, -0x7649667 ;  /* 0xf89b6999ff0c7424 */ /* 0x000fe200078e00ff */
[----:B------:R-:W-:Y:S01]  /*0680*/  ISETP.GT.U32.AND P0, PT, R7, 0x40330fc1, PT ;  /* 0x40330fc10700780c */ /* 0x000fe20003f04070 */
[----:B------:R-:W-:Y:S01]  /*0690*/  IMAD.MOV.U32 R13, RZ, RZ, 0x3e928a27 ;  /* 0x3e928a27ff0d7424 */ /* 0x000fe200078e00ff */
[----:B------:R-:W0:Y:S02]  /*06a0*/  F2F.F32.F64 R0, R10 ;  /* 0x0000000a00007310 */ /* 0x000e240000301000 */
[----:B0-----:R-:W-:-:S06]  /*06b0*/  FMUL R0, R0, 1.4426950216293334961 ;  /* 0x3fb8aa3b00007820 */ /* 0x001fcc0000400000 */
[----:B------:R-:W0:Y:S08]  /*06c0*/  FRND R0, R0 ;  /* 0x0000000000007307 */ /* 0x000e300000201000 */
[----:B0-----:R0:W1:Y:S08]  /*06d0*/  F2F.F64.F32 R8, R0 ;  /* 0x0000000000087310 */ /* 0x0010700000201800 */
[----:B0-----:R-:W0:Y:S01]  /*06e0*/  MUFU.EX2 R0, R0 ;  /* 0x0000000000007308 */ /* 0x001e220000000800 */
[----:B-1----:R-:W-:Y:S01]  /*06f0*/  DFMA R8, R8, -UR6, R10 ;  /* 0x8000000608087c2b */ /* 0x002fe2000800000a */
[----:B------:R-:W-:Y:S01]  /*0700*/  UMOV UR6, 0xa4741b81 ;  /* 0xa4741b8100067882 */ /* 0x000fe20000000000 */
[----:B------:R-:W-:-:S06]  /*0710*/  UMOV UR7, 0x3e5ae904 ;  /* 0x3e5ae90400077882 */ /* 0x000fcc0000000000 */
[C---:B------:R-:W-:Y:S01]  /*0720*/  DFMA R12, R8.reuse, UR6, R12 ;  /* 0x00000006080c7c2b */ /* 0x040fe2000800000c */
[----:B------:R-:W-:Y:S01]  /*0730*/  UMOV UR6, 0x15ff7e07 ;  /* 0x15ff7e0700067882 */ /* 0x000fe20000000000 */
[----:B------:R-:W-:Y:S01]  /*0740*/  UMOV UR7, 0x3ec71de7 ;  /* 0x3ec71de700077882 */ /* 0x000fe20000000000 */
[----:B0-----:R-:W0:Y:S05]  /*0750*/  F2F.F64.F32 R10, R0 ;  /* 0x00000000000a7310 */ /* 0x001e2a0000201800 */
[----:B------:R-:W-:Y:S01]  /*0760*/  DFMA R12, R8, R12, UR6 ;  /* 0x00000006080c7e2b */ /* 0x000fe2000800000c */
[----:B------:R-:W-:Y:S01]  /*0770*/  UMOV UR6, 0x6b0ac45a ;  /* 0x6b0ac45a00067882 */ /* 0x000fe20000000000 */
[----:B------:R-:W-:-:S06]  /*0780*/  UMOV UR7, 0x3efa019a ;  /* 0x3efa019a00077882 */ /* 0x000fcc0000000000 */
[----:B------:R-:W-:Y:S01]  /*0790*/  DFMA R12, R8, R12, UR6 ;  /* 0x00000006080c7e2b */ /* 0x000fe2000800000c */
[----:B------:R-:W-:Y:S01]  /*07a0*/  UMOV UR6, 0x17eed94f ;  /* 0x17eed94f00067882 */ /* 0x000fe20000000000 */
[----:B------:R-:W-:Y:S01]  /*07b0*/  UMOV UR7, 0x3f2a01a0 ;  /* 0x3f2a01a000077882 */ /* 0x000fe20000000000 */
[----:B0-----:R-:W-:-:S05]  /*07c0*/  DADD R14, -R10, 1 ;  /* 0x3ff000000a0e7429 */ /* 0x001fca0000000100 */
        /* <DEDUP_REMOVED lines=16> */
[----:B------:R-:W-:-:S08]  /*08d0*/  DMUL R12, R8, R12 ;  /* 0x0000000c080c7228 */ /* 0x000fd00000000000 */
[----:B------:R-:W-:Y:S01]  /*08e0*/  DFMA R12, R8, R12, R8 ;  /* 0x0000000c080c722b */ /* 0x000fe20000000008 */
[----:B------:R-:W-:-:S07]  /*08f0*/  IMAD.MOV.U32 R8, RZ, RZ, RZ ;  /* 0x000000ffff087224 */ /* 0x000fce00078e00ff */
[----:B------:R-:W-:-:S08]  /*0900*/  DFMA R12, -R12, R10, R14 ;  /* 0x0000000a0c0c722b */ /* 0x000fd0000000010e */
[----:B------:R-:W-:-:S06]  /*0910*/  DADD R12, -R12, 2 ;  /* 0x400000000c0c7429 */ /* 0x000fcc0000000100 */
[----:B------:R-:W0:Y:S02]  /*0920*/  MUFU.RCP64H R9, R13 ;  /* 0x0000000d00097308 */ /* 0x000e240000001800 */
[----:B0-----:R-:W-:-:S08]  /*0930*/  DFMA R10, -R12, R8, 1 ;  /* 0x3ff000000c0a742b */ /* 0x001fd00000000108 */
[----:B------:R-:W-:-:S08]  /*0940*/  DFMA R10, R10, R10, R10 ;  /* 0x0000000a0a0a722b */ /* 0x000fd0000000000a */
[----:B------:R-:W-:Y:S01]  /*0950*/  DFMA R10, R8, R10, R8 ;  /* 0x0000000a080a722b */ /* 0x000fe20000000008 */
[----:B------:R-:W-:Y:S01]  /*0960*/  MOV R8, 0x0 ;  /* 0x0000000000087802 */ /* 0x000fe20000000f00 */
[----:B------:R-:W-:-:S06]  /*0970*/  IMAD.MOV.U32 R9, RZ, RZ, 0x40000000 ;  /* 0x40000000ff097424 */ /* 0x000fcc00078e00ff */
[----:B------:R-:W-:-:S10]  /*0980*/  DFMA R10, R10, -R8, 1 ;  /* 0x3ff000000a0a742b */ /* 0x000fd40000000808 */
[----:B------:R-:W-:Y:S02]  /*0990*/  FSEL R5, R11, 1.875, !P0 ;  /* 0x3ff000000b057808 */ /* 0x000fe40004000000 */
[----:B------:R-:W-:Y:S02]  /*09a0*/  FSEL R2, R10, RZ, !P0 ;  /* 0x000000ff0a027208 */ /* 0x000fe40004000000 */
[----:B------:R-:W-:Y:S01]  /*09b0*/  LOP3.LUT R3, R5, 0x80000000, R3, 0xb8, !PT ;  /* 0x8000000005037812 */ /* 0x000fe200078eb803 */
[----:B------:R-:W-:Y:S06]  /*09c0*/  BRA `(.L_x_128) ;  /* 0x00000000008c7947 */ /* 0x000fec0003800000 */
.L_x_127:
[----:B------:R-:W-:Y:S01]  /*09d0*/  DMUL R6, R2, R2 ;  /* 0x0000000202067228 */ /* 0x000fe20000000000 */
[----:B------:R-:W-:Y:S01]  /*09e0*/  IMAD.MOV.U32 R8, RZ, RZ, 0x420afc3d ;  /* 0x420afc3dff087424 */ /* 0x000fe200078e00ff */
[----:B------:R-:W-:Y:S01]  /*09f0*/  UMOV UR6, 0xe2f5e964 ;  /* 0xe2f5e96400067882 */ /* 0x000fe20000000000 */
[----:B------:R-:W-:Y:S01]  /*0a00*/  IMAD.MOV.U32 R9, RZ, RZ, 0x3f14359f ;  /* 0x3f14359fff097424 */ /* 0x000fe200078e00ff */
[----:B------:R-:W-:-:S05]  /*0a10*/  UMOV UR7, 0x3ef0bc46 ;  /* 0x3ef0bc4600077882 */ /* 0x000fca0000000000 */
[----:B------:R-:W-:Y:S01]  /*0a20*/  DFMA R8, R6, -UR6, R8 ;  /* 0x8000000606087c2b */ /* 0x000fe20008000008 */
[----:B------:R-:W-:Y:S01]  /*0a30*/  UMOV UR6, 0x728c5d84 ;  /* 0x728c5d8400067882 */ /* 0x000fe20000000000 */
[----:B------:R-:W-:-:S06]  /*0a40*/  UMOV UR7, 0x3f2df9f0 ;  /* 0x3f2df9f000077882 */ /* 0x000fcc0000000000 */
[----:B------:R-:W-:Y:S01]  /*0a50*/  DFMA R8, R6, R8, -UR6 ;  /* 0x8000000606087e2b */ /* 0x000fe20008000008 */
[----:B------:R-:W-:Y:S01]  /*0a60*/  UMOV UR6, 0xcec4f033 ;  /* 0xcec4f03300067882 */ /* 0x000fe20000000000 */
[----:B------:R-:W-:-:S06]  /*0a70*/  UMOV UR7, 0x3f4337d1 ;  /* 0x3f4337d100077882 */ /* 0x000fcc0000000000 */
[----:B------:R-:W-:Y:S01]  /*0a80*/  DFMA R8, R6, R8, UR6 ;  /* 0x0000000606087e2b */ /* 0x000fe20008000008 */
        /* <DEDUP_REMOVED lines=20> */
[----:B------:R-:W-:-:S08]  /*0bd0*/  DFMA R8, R6, R8, -UR6 ;  /* 0x8000000606087e2b */ /* 0x000fd00008000008 */
[----:B------:R-:W-:-:S08]  /*0be0*/  DFMA R8, R6, R8, RZ ;  /* 0x000000080608722b */ /* 0x000fd000000000ff */
[----:B------:R-:W-:-:S11]  /*0bf0*/  DFMA R2, R2, R8, R2 ;  /* 0x000000080202722b */ /* 0x000fd60000000002 */
.L_x_128:
[----:B------:R-:W-:Y:S05]  /*0c00*/  BSYNC.RECONVERGENT B0 ;  /* 0x0000000000007941 */ /* 0x000fea0003800200 */
.L_x_126:
[----:B------:R-:W-:Y:S01]  /*0c10*/  DADD R2, -R2, 1 ;  /* 0x3ff0000002027429 */ /* 0x000fe20000000100 */
[----:B------:R-:W0:Y:S01]  /*0c20*/  LDC.64 R6, c[0x0][0x380] ;  /* 0x0000e000ff067b82 */ /* 0x000e220000000a00 */
[----:B------:R-:W1:Y:S06]  /*0c30*/  LDCU UR6, c[0x0][0x394] ;  /* 0x00007280ff0677ac */ /* 0x000e6c0008000800 */
[----:B------:R-:W-:Y:S01]  /*0c40*/  DMUL R2, R2, 0.5 ;  /* 0x3fe0000002027828 */ /* 0x000fe20000000000 */
[----:B------:R-:W2:Y:S08]  /*0c50*/  LDC.64 R8, c[0x4][0x80] ;  /* 0x01002000ff087b82 */ /* 0x000eb00000000a00 */
[----:B------:R-:W3:Y:S01]  /*0c60*/  LDC.64 R10, c[0x0][0x388] ;  /* 0x0000e200ff0a7b82 */ /* 0x000ee20000000a00 */
[----:B------:R-:W4:Y:S01]  /*0c70*/  F2F.F32.F64 R3, R2 ;  /* 0x0000000200037310 */ /* 0x000f220000301000 */
[----:B0-----:R-:W-:-:S05]  /*0c80*/  IMAD.WIDE R6, R4, 0x4, R6 ;  /* 0x0000000404067825 */ /* 0x001fca00078e0206 */
[----:B----4-:R-:W-:Y:S04]  /*0c90*/  STG.E desc[UR4][R6.64], R3 ;  /* 0x0000000306007986 */ /* 0x010fe8000c101904 */
[----:B--2---:R-:W1:Y:S01]  /*0ca0*/  LDG.E R8, desc[UR4][R8.64] ;  /* 0x0000000408087981 */ /* 0x004e62000c1e1900 */
[----:B---3--:R-:W-:-:S04]  /*0cb0*/  IMAD.WIDE R4, R4, 0x4, R10 ;  /* 0x0000000404047825 */ /* 0x008fc800078e020a */
[----:B-1----:R-:W-:-:S04]  /*0cc0*/  FADD R0, R8, -UR6 ;  /* 0x8000000608007e21 */ /* 0x002fc80008000000 */
[----:B------:R-:W-:-:S05]  /*0cd0*/  FFMA R11, R3, R0, UR6 ;  /* 0x00000006030b7e23 */ /* 0x000fca0008000000 */
[----:B------:R-:W-:Y:S01]  /*0ce0*/  STG.E desc[UR4][R4.64], R11 ;  /* 0x0000000b04007986 */ /* 0x000fe2000c101904 */
[----:B------:R-:W-:Y:S05]  /*0cf0*/  EXIT ;  /* 0x000000000000794d */ /* 0x000fea0003800000 */
        .weak           $__internal_7_$__cuda_sm20_div_rn_f64_full
        .type           $__internal_7_$__cuda_sm20_div_rn_f64_full,@function
        .size           $__internal_7_$__cuda_sm20_div_rn_f64_full,($__internal_8_$__cuda_sm20_dsqrt_rn_f64_mediumpath_v1 - $__internal_7_$__cuda_sm20_div_rn_f64_full)
$__internal_7_$__cuda_sm20_div_rn_f64_full:
[C---:B------:R-:W-:Y:S01]  /*0d00*/  FSETP.GEU.AND P0, PT, |R9|.reuse, 1.469367938527859385e-39, PT ;  /* 0x001000000900780b */ /* 0x040fe20003f0e200 */
[--C-:B------:R-:W-:Y:S01]  /*0d10*/  IMAD.MOV.U32 R10, RZ, RZ, R8.reuse ;  /* 0x000000ffff0a7224 */ /* 0x100fe200078e0008 */
[C---:B------:R-:W-:Y:S01]  /*0d20*/  LOP3.LUT R2, R9.reuse, 0x800fffff, RZ, 0xc0, !PT ;  /* 0x800fffff09027812 */ /* 0x040fe200078ec0ff */
[----:B------:R-:W-:Y:S01]  /*0d30*/  IMAD.MOV.U32 R14, RZ, RZ, 0x1 ;  /* 0x00000001ff0e7424 */ /* 0x000fe200078e00ff */
[----:B------:R-:W-:Y:S02]  /*0d40*/  MOV R11, R9 ;  /* 0x00000009000b7202 */ /* 0x000fe40000000f00 */
[----:B------:R-:W-:Y:S01]  /*0d50*/  LOP3.LUT R3, R2, 0x3ff00000, RZ, 0xfc, !PT ;  /* 0x3ff0000002037812 */ /* 0x000fe200078efcff */
[----:B------:R-:W-:Y:S01]  /*0d60*/  IMAD.MOV.U32 R2, RZ, RZ, R8 ;  /* 0x000000ffff027224 */ /* 0x000fe200078e0008 */
[----:B------:R-:W-:Y:S01]  /*0d70*/  LOP3.LUT R18, R9, 0x7ff00000, RZ, 0xc0, !PT ;  /* 0x7ff0000009127812 */ /* 0x000fe200078ec0ff */
[----:B------:R-:W-:Y:S01]  /*0d80*/  IMAD.MOV.U32 R9, RZ, RZ, R16 ;  /* 0x000000ffff097224 */ /* 0x000fe200078e0010 */
[----:B------:R-:W-:Y:S01]  /*0d90*/  MOV R13, 0x1ca00000 ;  /* 0x1ca00000000d7802 */ /* 0x000fe20000000f00 */
[----:B------:R-:W-:-:S02]  /*0da0*/  IMAD.MOV.U32 R8, RZ, RZ, R5 ;  /* 0x000000ffff087224 */ /* 0x000fc400078e0005 */
[----:B------:R-:W-:Y:S01]  /*0db0*/  @!P0 DMUL R2, R10, 8.98846567431157953865e+307 ;  /* 0x7fe000000a028828 */ /* 0x000fe20000000000 */
[----:B------:R-:W-:-:S04]  /*0dc0*/  LOP3.LUT R5, R9, 0x7ff00000, RZ, 0xc0, !PT ;  /* 0x7ff0000009057812 */ /* 0x000fc800078ec0ff */
[----:B------:R-:W-:Y:S01]  /*0dd0*/  ISETP.GE.U32.AND P1, PT, R5, R18, PT ;  /* 0x000000120500720c */ /* 0x000fe20003f26070 */
[----:B------:R-:W0:Y:S01]  /*0de0*/  MUFU.RCP64H R15, R3 ;  /* 0x00000003000f7308 */ /* 0x000e220000001800 */
[----:B------:R-:W-:Y:S01]  /*0df0*/  IMAD.MOV.U32 R21, RZ, RZ, R5 ;  /* 0x000000ffff157224 */ /* 0x000fe200078e0005 */
[----:B0-----:R-:W-:-:S08]  /*0e00*/  DFMA R6, R14, -R2, 1 ;  /* 0x3ff000000e06742b */ /* 0x001fd00000000802 */
[----:B------:R-:W-:-:S08]  /*0e10*/  DFMA R6, R6, R6, R6 ;  /* 0x000000060606722b */ /* 0x000fd00000000006 */
[----:B------:R-:W-:Y:S01]  /*0e20*/  DFMA R14, R14, R6, R14 ;  /* 0x000000060e0e722b */ /* 0x000fe2000000000e */
[----:B------:R-:W-:Y:S01]  /*0e30*/  SEL R7, R13, 0x63400000, !P1 ;  /* 0x634000000d077807 */ /* 0x000fe20004800000 */
[----:B------:R-:W-:Y:S01]  /*0e40*/  IMAD.MOV.U32 R6, RZ, RZ, R8 ;  /* 0x000000ffff067224 */ /* 0x000fe200078e0008 */
[----:B------:R-:W-:Y:S02]  /*0e50*/  FSETP.GEU.AND P1, PT, |R9|, 1.469367938527859385e-39, PT ;  /* 0x001000000900780b */ /* 0x000fe40003f2e200 */
[----:B------:R-:W-:-:S03]  /*0e60*/  LOP3.LUT R7, R7, 0x800fffff, R9, 0xf8, !PT ;  /* 0x800fffff07077812 */ /* 0x000fc600078ef809 */
[----:B------:R-:W-:-:S08]  /*0e70*/  DFMA R16, R14, -R2, 1 ;  /* 0x3ff000000e10742b */ /* 0x000fd00000000802 */
[----:B------:R-:W-:Y:S01]  /*0e80*/  DFMA R14, R14, R16, R14 ;  /* 0x000000100e0e722b */ /* 0x000fe2000000000e */
[----:B------:R-:W-:Y:S10]  /*0e90*/  @P1 BRA `(.L_x_129) ;  /* 0x0000000000201947 */ /* 0x000ff40003800000 */
[----:B------:R-:W-:-:S04]  /*0ea0*/  LOP3.LUT R16, R11, 0x7ff00000, RZ, 0xc0, !PT ;  /* 0x7ff000000b107812 */ /* 0x000fc800078ec0ff */
[----:B------:R-:W-:Y:S01]  /*0eb0*/  ISETP.GE.U32.AND P1, PT, R5, R16, PT ;  /* 0x000000100500720c */ /* 0x000fe20003f26070 */
[----:B------:R-:W-:-:S03]  /*0ec0*/  IMAD.MOV.U32 R16, RZ, RZ, RZ ;  /* 0x000000ffff107224 */ /* 0x000fc600078e00ff */
[----:B------:R-:W-:-:S04]  /*0ed0*/  SEL R17, R13, 0x63400000, !P1 ;  /* 0x634000000d117807 */ /* 0x000fc80004800000 */
[----:B------:R-:W-:-:S04]  /*0ee0*/  LOP3.LUT R17, R17, 0x80000000, R9, 0xf8, !PT ;  /* 0x8000000011117812 */ /* 0x000fc800078ef809 */
[----:B------:R-:W-:-:S06]  /*0ef0*/  LOP3.LUT R17, R17, 0x100000, RZ, 0xfc, !PT ;  /* 0x0010000011117812 */ /* 0x000fcc00078efcff */
[----:B------:R-:W-:-:S10]  /*0f00*/  DFMA R6, R6, 2, -R16 ;  /* 0x400000000606782b */ /* 0x000fd40000000810 */
[----:B------:R-:W-:-:S07]  /*0f10*/  LOP3.LUT R21, R7, 0x7ff00000, RZ, 0xc0, !PT ;  /* 0x7ff0000007157812 */ /* 0x000fce00078ec0ff */
.L_x_129:
[----:B------:R-:W-:Y:S01]  /*0f20*/  IMAD.MOV.U32 R20, RZ, RZ, R18 ;  /* 0x000000ffff147224 */ /* 0x000fe200078e0012 */
[----:B------:R-:W-:Y:S01]  /*0f30*/  @!P0 LOP3.LUT R20, R3, 0x7ff00000, RZ, 0xc0, !PT ;  /* 0x7ff0000003148812 */ /* 0x000fe200078ec0ff */
[----:B------:R-:W-:Y:S01]  /*0f40*/  DMUL R16, R14, R6 ;  /* 0x000000060e107228 */ /* 0x000fe20000000000 */
[----:B------:R-:W-:-:S03]  /*0f50*/  IADD3 R22, PT, PT, R21, -0x1, RZ ;  /* 0xffffffff15167810 */ /* 0x000fc60007ffe0ff */
[----:B------:R-:W-:Y:S01]  /*0f60*/  VIADD R23, R20, 0xffffffff ;  /* 0xffffffff14177836 */ /* 0x000fe20000000000 */
[----:B------:R-:W-:-:S03]  /*0f70*/  ISETP.GT.U32.AND P0, PT, R22, 0x7feffffe, PT ;  /* 0x7feffffe1600780c */ /* 0x000fc60003f04070 */
[----:B------:R-:W-:Y:S01]  /*0f80*/  DFMA R18, R16, -R2, R6 ;  /* 0x800000021012722b */ /* 0x000fe20000000006 */
[----:B------:R-:W-:-:S07]  /*0f90*/  ISETP.GT.U32.OR P0, PT, R23, 0x7feffffe, P0 ;  /* 0x7feffffe1700780c */ /* 0x000fce0000704470 */
[----:B------:R-:W-:-:S06]  /*0fa0*/  DFMA R14, R14, R18, R16 ;  /* 0x000000120e0e722b */ /* 0x000fcc0000000010 */
        /* <DEDUP_REMOVED lines=13> */
[----:B------:R-:W-:-:S09]  /*1080*/  MOV R8, RZ ;  /* 0x000000ff00087202 */ /* 0x000fd20000000f00 */
[C---:B------:R-:W-:Y:S02]  /*1090*/  FSETP.NEU.AND P0, PT, R3.reuse, RZ, PT ;  /* 0x000000ff0300720b */ /* 0x040fe40003f0d000 */
[----:B------:R-:W-:-:S04]  /*10a0*/  LOP3.LUT R11, R3, 0x80000000, R11, 0x48, !PT ;  /* 0x80000000030b7812 */ /* 0x000fc800078e480b */
[----:B------:R-:W-:-:S07]  /*10b0*/  LOP3.LUT R9, R11, R9, RZ, 0xfc, !PT ;  /* 0x000000090b097212 */ /* 0x000fce00078efcff */
[----:B------:R-:W-:Y:S05]  /*10c0*/  @!P0 BRA `(.L_x_131) ;  /* 0x00000000007c8947 */ /* 0x000fea0003800000 */
[----:B------:R-:W-:Y:S01]  /*10d0*/  IMAD.MOV R3, RZ, RZ, -R5 ;  /* 0x000000ffff037224 */ /* 0x000fe200078e0a05 */
[----:B------:R-:W-:Y:S01]  /*10e0*/  DMUL.RP R8, R14, R8 ;  /* 0x000000080e087228 */ /* 0x000fe20000008000 */
[----:B------:R-:W-:-:S06]  /*10f0*/  IMAD.MOV.U32 R2, RZ, RZ, RZ ;  /* 0x000000ffff027224 */ /* 0x000fcc00078e00ff */
[----:B------:R-:W-:-:S03]  /*1100*/  DFMA R2, R16, -R2, R14 ;  /* 0x800000021002722b */ /* 0x000fc6000000000e */
[----:B------:R-:W-:-:S03]  /*1110*/  LOP3.LUT R11, R9, R11, RZ, 0x3c, !PT ;  /* 0x0000000b090b7212 */ /* 0x000fc600078e3cff */
[----:B------:R-:W-:-:S04]  /*1120*/  IADD3 R2, PT, PT, -R5, -0x43300000, RZ ;  /* 0xbcd0000005027810 */ /* 0x000fc80007ffe1ff */
[----:B------:R-:W-:-:S04]  /*1130*/  FSETP.NEU.AND P0, PT, |R3|, R2, PT ;  /* 0x000000020300720b */ /* 0x000fc80003f0d200 */
[----:B------:R-:W-:Y:S02]  /*1140*/  FSEL R16, R8, R16, !P0 ;  /* 0x0000001008107208 */ /* 0x000fe40004000000 */
[----:B------:R-:W-:Y:S01]  /*1150*/  FSEL R17, R11, R17, !P0 ;  /* 0x000000110b117208 */ /* 0x000fe20004000000 */
[----:B------:R-:W-:Y:S06]  /*1160*/  BRA `(.L_x_131) ;  /* 0x0000000000547947 */ /* 0x000fec0003800000 */
.L_x_130:
        /* <DEDUP_REMOVED lines=16> */
.L_x_133:
[----:B------:R-:W-:Y:S01]  /*1270*/  LOP3.LUT R17, R11, 0x80000, RZ, 0xfc, !PT ;  /* 0x000800000b117812 */ /* 0x000fe200078efcff */
[----:B------:R-:W-:Y:S01]  /*1280*/  IMAD.MOV.U32 R16, RZ, RZ, R10 ;  /* 0x000000ffff107224 */ /* 0x000fe200078e000a */
[----:B------:R-:W-:Y:S06]  /*1290*/  BRA `(.L_x_131) ;  /* 0x0000000000087947 */ /* 0x000fec0003800000 */
.L_x_132:
[----:B------:R-:W-:Y:S02]  /*12a0*/  LOP3.LUT R17, R9, 0x80000, RZ, 0xfc, !PT ;  /* 0x0008000009117812 */ /* 0x000fe400078efcff */
[----:B------:R-:W-:-:S07]  /*12b0*/  MOV R16, R8 ;  /* 0x0000000800107202 */ /* 0x000fce0000000f00 */
.L_x_131:
[----:B------:R-:W-:Y:S02]  /*12c0*/  IMAD.MOV.U32 R13, RZ, RZ, 0x0 ;  /* 0x00000000ff0d7424 */ /* 0x000fe400078e00ff */
[----:B------:R-:W-:Y:S02]  /*12d0*/  IMAD.MOV.U32 R2, RZ, RZ, R16 ;  /* 0x000000ffff027224 */ /* 0x000fe400078e0010 */
[----:B------:R-:W-:Y:S01]  /*12e0*/  IMAD.MOV.U32 R3, RZ, RZ, R17 ;  /* 0x000000ffff037224 */ /* 0x000fe200078e0011 */
[----:B------:R-:W-:Y:S06]  /*12f0*/  RET.REL.NODEC R12 `(_Z10init_fieldPfS_ff) ;  /* 0xffffffec0c407950 */ /* 0x000fec0003c3ffff */
        .weak           $__internal_8_$__cuda_sm20_dsqrt_rn_f64_mediumpath_v1
        .type           $__internal_8_$__cuda_sm20_dsqrt_rn_f64_mediumpath_v1,@function
        .size           $__internal_8_$__cuda_sm20_dsqrt_rn_f64_mediumpath_v1,($__internal_9_$__cuda_sm20_sqrt_rn_f32_slowpath - $__internal_8_$__cuda_sm20_dsqrt_rn_f64_mediumpath_v1)
$__internal_8_$__cuda_sm20_dsqrt_rn_f64_mediumpath_v1:
[----:B------:R-:W-:Y:S02]  /*1300*/  ISETP.GE.U32.AND P0, PT, R8, -0x3400000, PT ;  /* 0xfcc000000800780c */ /* 0x000fe40003f06070 */
[----:B------:R-:W-:-:S11]  /*1310*/  MOV R11, R17 ;  /* 0x00000011000b7202 */ /* 0x000fd60000000f00 */
[----:B------:R-:W-:Y:S05]  /*1320*/  @!P0 BRA `(.L_x_134) ;  /* 0x0000000000208947 */ /* 0x000fea0003800000 */
[----:B------:R-:W-:-:S10]  /*1330*/  DFMA.RM R10, R14, R10, R12 ;  /* 0x0000000a0e0a722b */ /* 0x000fd4000000400c */
[----:B------:R-:W-:-:S05]  /*1340*/  IADD3 R8, P0, PT, R10, 0x1, RZ ;  /* 0x000000010a087810 */ /* 0x000fca0007f1e0ff */
[----:B------:R-:W-:-:S06]  /*1350*/  IMAD.X R9, RZ, RZ, R11, P0 ;  /* 0x000000ffff097224 */ /* 0x000fcc00000e060b */
[----:B------:R-:W-:-:S08]  /*1360*/  DFMA.RP R2, -R10, R8, R2 ;  /* 0x000000080a02722b */ /* 0x000fd00000008102 */
[----:B------:R-:W-:-:S06]  /*1370*/  DSETP.GT.AND P0, PT, R2, RZ, PT ;  /* 0x000000ff0200722a */ /* 0x000fcc0003f04000 */
[----:B------:R-:W-:Y:S02]  /*1380*/  FSEL R8, R8, R10, P0 ;  /* 0x0000000a08087208 */ /* 0x000fe40000000000 */
[----:B------:R-:W-:Y:S01]  /*1390*/  FSEL R9, R9, R11, P0 ;  /* 0x0000000b09097208 */ /* 0x000fe20000000000 */
[----:B------:R-:W-:Y:S06]  /*13a0*/  BRA `(.L_x_135) ;  /* 0x0000000000647947 */ /* 0x000fec0003800000 */
.L_x_134:
[----:B------:R-:W-:-:S14]  /*13b0*/  DSETP.NE.AND P0, PT, R2, RZ, PT ;  /* 0x000000ff0200722a */ /* 0x000fdc0003f05000 */
[----:B------:R-:W-:Y:S05]  /*13c0*/  @!P0 BRA `(.L_x_136) ;  /* 0x0000000000588947 */ /* 0x000fea0003800000 */
[----:B------:R-:W-:-:S13]  /*13d0*/  ISETP.GE.AND P0, PT, R3, RZ, PT ;  /* 0x000000ff0300720c */ /* 0x000fda0003f06270 */
[----:B------:R-:W-:Y:S02]  /*13e0*/  @!P0 IMAD.MOV.U32 R8, RZ, RZ, 0x0 ;  /* 0x00000000ff088424 */ /* 0x000fe400078e00ff */
[----:B------:R-:W-:Y:S01]  /*13f0*/  @!P0 IMAD.MOV.U32 R9, RZ, RZ, -0x80000 ;  /* 0xfff80000ff098424 */ /* 0x000fe200078e00ff */
[----:B------:R-:W-:Y:S06]  /*1400*/  @!P0 BRA `(.L_x_135) ;  /* 0x00000000004c8947 */ /* 0x000fec0003800000 */
[----:B------:R-:W-:-:S13]  /*1410*/  ISETP.GT.AND P0, PT, R3, 0x7fefffff, PT ;  /* 0x7fefffff0300780c */ /* 0x000fda0003f04270 */
[----:B------:R-:W-:Y:S05]  /*1420*/  @P0 BRA `(.L_x_136) ;  /* 0x0000000000400947 */ /* 0x000fea0003800000 */
[----:B------:R-:W-:Y:S01]  /*1430*/  DMUL R2, R2, 8.11296384146066816958e+31 ;  /* 0x4690000002027828 */ /* 0x000fe20000000000 */
[----:B------:R-:W-:Y:S01]  /*1440*/  MOV R8, RZ ;  /* 0x000000ff00087202 */ /* 0x000fe20000000f00 */
[----:B------:R-:W-:Y:S02]  /*1450*/  IMAD.MOV.U32 R12, RZ, RZ, 0x0 ;  /* 0x00000000ff0c7424 */ /* 0x000fe400078e00ff */
[----:B------:R-:W-:Y:S02]  /*1460*/  IMAD.MOV.U32 R13, RZ, RZ, 0x3fd80000 ;  /* 0x3fd80000ff0d7424 */ /* 0x000fe400078e00ff */
[----:B------:R-:W0:Y:S02]  /*1470*/  MUFU.RSQ64H R9, R3 ;  /* 0x0000000300097308 */ /* 0x000e240000001c00 */
[----:B0-----:R-:W-:-:S08]  /*1480*/  DMUL R10, R8, R8 ;  /* 0x00000008080a7228 */ /* 0x001fd00000000000 */
[----:B------:R-:W-:-:S08]  /*1490*/  DFMA R10, R2, -R10, 1 ;  /* 0x3ff00000020a742b */ /* 0x000fd0000000080a */
[----:B------:R-:W-:Y:S02]  /*14a0*/  DFMA R12, R10, R12, 0.5 ;  /* 0x3fe000000a0c742b */ /* 0x000fe4000000000c */
[----:B------:R-:W-:-:S08]  /*14b0*/  DMUL R10, R8, R10 ;  /* 0x0000000a080a7228 */ /* 0x000fd00000000000 */
[----:B------:R-:W-:-:S08]  /*14c0*/  DFMA R10, R12, R10, R8 ;  /* 0x0000000a0c0a722b */ /* 0x000fd00000000008 */
[----:B------:R-:W-:Y:S02]  /*14d0*/  DMUL R8, R2, R10 ;  /* 0x0000000a02087228 */ /* 0x000fe40000000000 */
[----:B------:R-:W-:-:S06]  /*14e0*/  VIADD R11, R11, 0xfff00000 ;  /* 0xfff000000b0b7836 */ /* 0x000fcc0000000000 */
[----:B------:R-:W-:-:S08]  /*14f0*/  DFMA R12, R8, -R8, R2 ;  /* 0x80000008080c722b */ /* 0x000fd00000000002 */
[----:B------:R-:W-:-:S10]  /*1500*/  DFMA R8, R10, R12, R8 ;  /* 0x0000000c0a08722b */ /* 0x000fd40000000008 */
[----:B------:R-:W-:Y:S01]  /*1510*/  IADD3 R9, PT, PT, R9, -0x3500000, RZ ;  /* 0xfcb0000009097810 */ /* 0x000fe20007ffe0ff */
[----:B------:R-:W-:Y:S06]  /*1520*/  BRA `(.L_x_135) ;  /* 0x0000000000047947 */ /* 0x000fec0003800000 */
.L_x_136:
[----:B------:R-:W-:-:S11]  /*1530*/  DADD R8, R2, R2 ;  /* 0x0000000002087229 */ /* 0x000fd60000000002 */
.L_x_135:
[----:B------:R-:W-:-:S04]  /*1540*/  IMAD.MOV.U32 R7, RZ, RZ, 0x0 ;  /* 0x00000000ff077424 */ /* 0x000fc800078e00ff */
[----:B------:R-:W-:Y:S05]  /*1550*/  RET.REL.NODEC R6 `(_Z10init_fieldPfS_ff) ;  /* 0xffffffe806a87950 */ /* 0x000fea0003c3ffff */
        .weak           $__internal_9_$__cuda_sm20_sqrt_rn_f32_slowpath
        .type           $__internal_9_$__cuda_sm20_sqrt_rn_f32_slowpath,@function
        .size           $__internal_9_$__cuda_sm20_sqrt_rn_f32_slowpath,(.L_x_158 - $__internal_9_$__cuda_sm20_sqrt_rn_f32_slowpath)
$__internal_9_$__cuda_sm20_sqrt_rn_f32_slowpath:
[----:B------:R-:W-:-:S13]  /*1560*/  LOP3.LUT P0, RZ, R7, 0x7fffffff, RZ, 0xc0, !PT ;  /* 0x7fffffff07ff7812 */ /* 0x000fda000780c0ff */
[----:B------:R-:W-:Y:S05]  /*1570*/  @!P0 BRA `(.L_x_137) ;  /* 0x0000000000448947 */ /* 0x000fea0003800000 */
[----:B------:R-:W-:Y:S01]  /*1580*/  FSETP.GEU.FTZ.AND P0, PT, R7, RZ, PT ;  /* 0x000000ff0700720b */ /* 0x000fe20003f1e000 */
[----:B------:R-:W-:-:S12]  /*1590*/  IMAD.MOV.U32 R0, RZ, RZ, R7 ;  /* 0x000000ffff007224 */ /* 0x000fd800078e0007 */
[----:B------:R-:W-:Y:S01]  /*15a0*/  @!P0 IMAD.MOV.U32 R7, RZ, RZ, 0x7fffffff ;  /* 0x7fffffffff078424 */ /* 0x000fe200078e00ff */
[----:B------:R-:W-:Y:S06]  /*15b0*/  @!P0 BRA `(.L_x_137) ;  /* 0x0000000000348947 */ /* 0x000fec0003800000 */
[----:B------:R-:W-:-:S13]  /*15c0*/  FSETP.GTU.FTZ.AND P0, PT, |R0|, +INF , PT ;  /* 0x7f8000000000780b */ /* 0x000fda0003f1c200 */
[----:B------:R-:W-:Y:S01]  /*15d0*/  @P0 FADD.FTZ R7, R0, 1 ;  /* 0x3f80000000070421 */ /* 0x000fe20000010000 */
[----:B------:R-:W-:Y:S06]  /*15e0*/  @P0 BRA `(.L_x_137) ;  /* 0x0000000000280947 */ /* 0x000fec0003800000 */
[----:B------:R-:W-:-:S13]  /*15f0*/  FSETP.NEU.FTZ.AND P0, PT, |R0|, +INF , PT ;  /* 0x7f8000000000780b */ /* 0x000fda0003f1d200 */
[----:B------:R-:W-:Y:S01]  /*1600*/  @P0 FFMA R2, R0, 1.84467440737095516160e+19, RZ ;  /* 0x5f80000000020823 */ /* 0x000fe200000000ff */
[----:B------:R-:W-:-:S03]  /*1610*/  @!P0 MOV R7, R0 ;  /* 0x0000000000078202 */ /* 0x000fc60000000f00 */
[----:B------:R-:W0:Y:S02]  /*1620*/  @P0 MUFU.RSQ R3, R2 ;  /* 0x0000000200030308 */ /* 0x000e240000001400 */
[----:B0-----:R-:W-:Y:S01]  /*1630*/  @P0 FMUL.FTZ R5, R2, R3 ;  /* 0x0000000302050220 */ /* 0x001fe20000410000 */
[----:B------:R-:W-:-:S03]  /*1640*/  @P0 FMUL.FTZ R3, R3, 0.5 ;  /* 0x3f00000003030820 */ /* 0x000fc60000410000 */
[----:B------:R-:W-:-:S04]  /*1650*/  @P0 FADD.FTZ R6, -R5, -RZ ;  /* 0x800000ff05060221 */ /* 0x000fc80000010100 */
[----:B------:R-:W-:-:S04]  /*1660*/  @P0 FFMA R6, R5, R6, R2 ;  /* 0x0000000605060223 */ /* 0x000fc80000000002 */
[----:B------:R-:W-:-:S04]  /*1670*/  @P0 FFMA R3, R6, R3, R5 ;  /* 0x0000000306030223 */ /* 0x000fc80000000005 */
[----:B------:R-:W-:-:S07]  /*1680*/  @P0 FMUL.FTZ R7, R3, 2.3283064365386962891e-10 ;  /* 0x2f80000003070820 */ /* 0x000fce0000410000 */
.L_x_137:
[----:B------:R-:W-:Y:S02]  /*1690*/  IMAD.MOV.U32 R2, RZ, RZ, R8 ;  /* 0x000000ffff027224 */ /* 0x000fe400078e0008 */
[----:B------:R-:W-:-:S04]  /*16a0*/  IMAD.MOV.U32 R3, RZ, RZ, 0x0 ;  /* 0x00000000ff037424 */ /* 0x000fc800078e00ff */
[----:B------:R-:W-:Y:S05]  /*16b0*/  RET.REL.NODEC R2 `(_Z10init_fieldPfS_ff) ;  /* 0xffffffe802507950 */ /* 0x000fea0003c3ffff */
.L_x_138:
        /* <DEDUP_REMOVED lines=12> */
.L_x_158:


//--------------------- .text._Z9setCurandyP17curandStateXORWOW --------------------------
	.section	.text._Z9setCurandyP17curandStateXORWOW,"ax",@progbits
	.align	128
        .global         _Z9setCurandyP17curandStateXORWOW
        .type           _Z9setCurandyP17curandStateXORWOW,@function
        .size           _Z9setCurandyP17curandStateXORWOW,(.L_x_171 - _Z9setCurandyP17curandStateXORWOW)
        .other          _Z9setCurandyP17curandStateXORWOW,@"STO_CUDA_ENTRY STV_DEFAULT"
_Z9setCurandyP17curandStateXORWOW:
.text._Z9setCurandyP17curandStateXORWOW:
[----:B------:R-:W-:Y:S08]  /*0000*/  LDC R1, c[0x0][0x37c] ;  /* 0x0000df00ff017b82 */ /* 0x000ff00000000800 */
[----:B------:R-:W0:Y:S01]  /*0010*/  LDC.64 R2, c[0x4][0x40] ;  /* 0x01001000ff027b82 */ /* 0x000e220000000a00 */
[----:B------:R-:W0:Y:S01]  /*0020*/  LDCU.64 UR4, c[0x0][0x358] ;  /* 0x00006b00ff0477ac */ /* 0x000e220008000a00 */
[----:B------:R-:W1:Y:S01]  /*0030*/  S2R R9, SR_TID.X ;  /* 0x0000000000097919 */ /* 0x000e620000002100 */
[----:B------:R-:W2:Y:S05]  /*0040*/  S2R R11, SR_TID.Y ;  /* 0x00000000000b7919 */ /* 0x000eaa0000002200 */
[----:B------:R-:W3:Y:S08]  /*0050*/  LDC.64 R4, c[0x0][0x380] ;  /* 0x0000e000ff047b82 */ /* 0x000ef00000000a00 */
[----:B------:R-:W1:Y:S01]  /*0060*/  LDC R0, c[0x0][0x360] ;  /* 0x0000d800ff007b82 */ /* 0x000e620000000800 */
[----:B0-----:R2:W4:Y:S07]  /*0070*/  LDG.E R2, desc[UR4][R2.64] ;  /* 0x0000000402027981 */ /* 0x00152e000c1e1900 */
[----:B------:R-:W1:Y:S01]  /*0080*/  S2UR UR6, SR_CTAID.X ;  /* 0x00000000000679c3 */ /* 0x000e620000002500 */
[----:B------:R-:W-:Y:S01]  /*0090*/  BSSY.RECONVERGENT B0, `(.L_x_139) ;  /* 0x00000e7000007945 */ /* 0x000fe20003800200 */
[----:B---3--:R-:W-:-:S06]  /*00a0*/  LOP3.LUT R4, R4, 0xaad26b49, RZ, 0x3c, !PT ;  /* 0xaad26b4904047812 */ /* 0x008fcc00078e3cff */
[----:B------:R-:W2:Y:S01]  /*00b0*/  S2UR UR7, SR_CTAID.Y ;  /* 0x00000000000779c3 */ /* 0x000ea20000002600 */
[----:B------:R-:W-:Y:S01]  /*00c0*/  LOP3.LUT R5, R5, 0xf7dcefdd, RZ, 0x3c, !PT ;  /* 0xf7dcefdd05057812 */ /* 0x000fe200078e3cff */
[----:B------:R-:W-:-:S04]  /*00d0*/  IMAD R4, R4, 0x4182bed5, RZ ;  /* 0x4182bed504047824 */ /* 0x000fc800078e02ff */
[----:B------:R-:W-:Y:S02]  /*00e0*/  IMAD R5, R5, -0x658354e5, RZ ;  /* 0x9a7cab1b05057824 */ /* 0x000fe400078e02ff */
[----:B------:R-:W2:Y:S03]  /*00f0*/  LDC R8, c[0x0][0x364] ;  /* 0x0000d900ff087b82 */ /* 0x000ea60000000800 */
[----:B------:R-:W-:-:S05]  /*0100*/  LOP3.LUT R10, R5, 0x5491333, RZ, 0x3c, !PT ;  /* 0x05491333050a7812 */ /* 0x000fca00078e3cff */
[----:B------:R-:W0:Y:S01]  /*0110*/  LDC.64 R6, c[0x0][0x388] ;  /* 0x0000e200ff067b82 */ /* 0x000e220000000a00 */
[----:B-1----:R-:W-:Y:S02]  /*0120*/  IMAD R0, R0, UR6, R9 ;  /* 0x0000000600007c24 */ /* 0x002fe4000f8e0209 */
[----:B------:R-:W-:Y:S02]  /*0130*/  VIADD R9, R5, 0x1f123bb5 ;  /* 0x1f123bb505097836 */ /* 0x000fe40000000000 */
[----:B--2---:R-:W-:Y:S01]  /*0140*/  IMAD R3, R8, UR7, R11 ;  /* 0x0000000708037c24 */ /* 0x004fe2000f8e020b */
[C---:B------:R-:W-:Y:S01]  /*0150*/  LOP3.LUT R8, R4.reuse, 0x159a55e5, RZ, 0x3c, !PT ;  /* 0x159a55e504087812 */ /* 0x040fe200078e3cff */
[C---:B------:R-:W-:Y:S02]  /*0160*/  VIADD R11, R4.reuse, 0x583f19 ;  /* 0x00583f19040b7836 */ /* 0x040fe40000000000 */
[----:B----4-:R-:W-:Y:S01]  /*0170*/  IMAD R13, R3, R2, R0 ;  /* 0x00000002030d7224 */ /* 0x010fe200078e0200 */
[C---:B------:R-:W-:Y:S01]  /*0180*/  IADD3 R2, PT, PT, R4.reuse, 0x64f0c9, R5 ;  /* 0x0064f0c904027810 */ /* 0x040fe20007ffe005 */
[----:B------:R-:W-:-:S02]  /*0190*/  VIADD R3, R4, 0x75bcd15 ;  /* 0x075bcd1504037836 */ /* 0x000fc40000000000 */
[C---:B0-----:R-:W-:Y:S01]  /*01a0*/  IMAD.WIDE R6, R13.reuse, 0x30, R6 ;  /* 0x000000300d067825 */ /* 0x041fe200078e0206 */
[----:B------:R-:W-:-:S04]  /*01b0*/  ISETP.NE.AND P0, PT, R13, RZ, PT ;  /* 0x000000ff0d00720c */ /* 0x000fc80003f05270 */
[----:B------:R0:W-:Y:S04]  /*01c0*/  STG.E.64 desc[UR4][R6.64], R2 ;  /* 0x0000000206007986 */ /* 0x0001e8000c101b04 */
[----:B------:R0:W-:Y:S04]  /*01d0*/  STG.E.64 desc[UR4][R6.64+0x8], R8 ;  /* 0x0000080806007986 */ /* 0x0001e8000c101b04 */
[----:B------:R0:W-:Y:S01]  /*01e0*/  STG.E.64 desc[UR4][R6.64+0x10], R10 ;  /* 0x0000100a06007986 */ /* 0x0001e2000c101b04 */
[----:B------:R-:W-:Y:S05]  /*01f0*/  @!P0 BRA `(.L_x_140) ;  /* 0x0000000c00408947 */ /* 0x000fea0003800000 */
[----:B------:R-:W-:Y:S01]  /*0200*/  SHF.R.S32.HI R0, RZ, 0x1f, R13 ;  /* 0x0000001fff007819 */ /* 0x000fe2000001140d */
[----:B------:R-:W-:-:S07]  /*0210*/  IMAD.MOV.U32 R12, RZ, RZ, RZ ;  /* 0x000000ffff0c7224 */ /* 0x000fce00078e00ff */
.L_x_146:
[----:B0-----:R-:W-:Y:S01]  /*0220*/  LOP3.LUT R2, R13, 0x3, RZ, 0xc0, !PT ;  /* 0x000000030d027812 */ /* 0x001fe200078ec0ff */
[----:B------:R-:W-:Y:S03]  /*0230*/  BSSY.RECONVERGENT B1, `(.L_x_141) ;  /* 0x00000c6000017945 */ /* 0x000fe60003800200 */
[----:B------:R-:W-:-:S04]  /*0240*/  ISETP.NE.U32.AND P0, PT, R2, RZ, PT ;  /* 0x000000ff0200720c */ /* 0x000fc80003f05070 */
[----:B------:R-:W-:-:S13]  /*0250*/  ISETP.NE.AND.EX P0, PT, RZ, RZ, PT, P0 ;  /* 0x000000ffff00720c */ /* 0x000fda0003f05300 */
[----:B------:R-:W-:Y:S05]  /*0260*/  @!P0 BRA `(.L_x_142) ;  /* 0x0000000c00088947 */ /* 0x000fea0003800000 */
[----:B------:R-:W0:Y:S01]  /*0270*/  LDC.64 R8, c[0x4][RZ] ;  /* 0x01000000ff087b82 */ /* 0x000e220000000a00 */
[----:B------:R-:W-:Y:S02]  /*0280*/  IMAD.MOV.U32 R14, RZ, RZ, RZ ;  /* 0x000000ffff0e7224 */ /* 0x000fe400078e00ff */
[----:B0-----:R-:W-:-:S07]  /*0290*/  IMAD.WIDE.U32 R8, R12, 0xc80, R8 ;  /* 0x00000c800c087825 */ /* 0x001fce00078e0008 */
.L_x_145:
[----:B0-----:R-:W-:Y:S01]  /*02a0*/  IMAD.MOV.U32 R15, RZ, RZ, RZ ;  /* 0x000000ffff0f7224 */ /* 0x001fe200078e00ff */
[----:B------:R-:W-:Y:S01]  /*02b0*/  CS2R R2, SRZ ;  /* 0x0000000000027805 */ /* 0x000fe2000001ff00 */
[----:B------:R-:W-:Y:S01]  /*02c0*/  IMAD.MOV.U32 R17, RZ, RZ, RZ ;  /* 0x000000ffff117224 */ /* 0x000fe200078e00ff */
[----:B------:R-:W-:-:S07]  /*02d0*/  CS2R R4, SRZ ;  /* 0x0000000000047805 */ /* 0x000fce000001ff00 */
.L_x_144:
[----:B------:R-:W-:-:S05]  /*02e0*/  IMAD.WIDE.U32 R10, R17, 0x4, R6 ;  /* 0x00000004110a7825 */ /* 0x000fca00078e0006 */
[----:B------:R0:W5:Y:S01]  /*02f0*/  LDG.E R16, desc[UR4][R10.64+0x4] ;  /* 0x000004040a107981 */ /* 0x000162000c1e1900 */
[----:B------:R-:W-:-:S07]  /*0300*/  IMAD.MOV.U32 R19, RZ, RZ, RZ ;  /* 0x000000ffff137224 */ /* 0x000fce00078e00ff */
.L_x_143:
[----:B-----5:R-:W-:Y:S01]  /*0310*/  SHF.R.U32.HI R24, RZ, R19, R16 ;  /* 0x00000013ff187219 */ /* 0x020fe20000011610 */
[----:B0-----:R-:W-:-:S03]  /*0320*/  IMAD.SHL.U32 R10, R17, 0x20, RZ ;  /* 0x00000020110a7824 */ /* 0x001fc600078e00ff */
[----:B------:R-:W-:Y:S01]  /*0330*/  LOP3.LUT R11, R24, 0x1, RZ, 0xc0, !PT ;  /* 0x00000001180b7812 */ /* 0x000fe200078ec0ff */
[----:B------:R-:W-:-:S03]  /*0340*/  IMAD.IADD R10, R10, 0x1, R19 ;  /* 0x000000010a0a7824 */ /* 0x000fc600078e0213 */
[----:B------:R-:W-:Y:S01]  /*0350*/  ISETP.NE.U32.AND P0, PT, R11, 0x1, PT ;  /* 0x000000010b00780c */ /* 0x000fe20003f05070 */
[----:B------:R-:W-:-:S03]  /*0360*/  IMAD R11, R10, 0x5, RZ ;  /* 0x000000050a0b7824 */ /* 0x000fc600078e02ff */
[----:B------:R-:W-:Y:S01]  /*0370*/  R2P PR, R24, 0x7e ;  /* 0x0000007e18007804 */ /* 0x000fe20000000000 */
[----:B------:R-:W-:-:S08]  /*0380*/  IMAD.WIDE.U32 R10, R11, 0x4, R8 ;  /* 0x000000040b0a7825 */ /* 0x000fd000078e0008 */
[----:B------:R-:W2:Y:S04]  /*0390*/  @!P0 LDG.E R18, desc[UR4][R10.64] ;  /* 0x000000040a128981 */ /* 0x000ea8000c1e1900 */
[----:B------:R-:W3:Y:S04]  /*03a0*/  @!P0 LDG.E R20, desc[UR4][R10.64+0x10] ;  /* 0x000010040a148981 */ /* 0x000ee8000c1e1900 */
[----:B------:R-:W4:Y:S04]  /*03b0*/  @P1 LDG.E R22, desc[UR4][R10.64+0x14] ;  /* 0x000014040a161981 */ /* 0x000f28000c1e1900 */
[----:B------:R-:W4:Y:S04]  /*03c0*/  @P2 LDG.E R26, desc[UR4][R10.64+0x28] ;  /* 0x000028040a1a2981 */ /* 0x000f28000c1e1900 */
[----:B------:R-:W4:Y:S04]  /*03d0*/  @!P0 LDG.E R21, desc[UR4][R10.64+0x4] ;  /* 0x000004040a158981 */ /* 0x000f28000c1e1900 */
[----:B------:R-:W4:Y:S04]  /*03e0*/  @!P0 LDG.E R23, desc[UR4][R10.64+0xc] ;  /* 0x00000c040a178981 */ /* 0x000f28000c1e1900 */
[----:B------:R-:W4:Y:S04]  /*03f0*/  @P1 LDG.E R25, desc[UR4][R10.64+0x18] ;  /* 0x000018040a191981 */ /* 0x000f28000c1e1900 */
[----:B------:R-:W4:Y:S04]  /*0400*/  @P3 LDG.E R28, desc[UR4][R10.64+0x3c] ;  /* 0x00003c040a1c3981 */ /* 0x000f28000c1e1900 */
[----:B------:R-:W4:Y:S01]  /*0410*/  @P6 LDG.E R27, desc[UR4][R10.64+0x7c] ;  /* 0x00007c040a1b6981 */ /* 0x000f22000c1e1900 */
[----:B--2---:R-:W-:-:S03]  /*0420*/  @!P0 LOP3.LUT R15, R15, R18, RZ, 0x3c, !PT ;  /* 0x000000120f0f8212 */ /* 0x004fc600078e3cff */
[----:B------:R-:W2:Y:S01]  /*0430*/  @!P0 LDG.E R18, desc[UR4][R10.64+0x8] ;  /* 0x000008040a128981 */ /* 0x000ea2000c1e1900 */
[----:B---3--:R-:W-:-:S03]  /*0440*/  @!P0 LOP3.LUT R3, R3, R20, RZ, 0x3c, !PT ;  /* 0x0000001403038212 */ /* 0x008fc600078e3cff */
[----:B------:R-:W3:Y:S01]  /*0450*/  @P1 LDG.E R20, desc[UR4][R10.64+0x24] ;  /* 0x000024040a141981 */ /* 0x000ee2000c1e1900 */
[----:B----4-:R-:W-:-:S03]  /*0460*/  @P1 LOP3.LUT R15, R15, R22, RZ, 0x3c, !PT ;  /* 0x000000160f0f1212 */ /* 0x010fc600078e3cff */
[----:B------:R-:W4:Y:S01]  /*0470*/  @P2 LDG.E R22, desc[UR4][R10.64+0x38] ;  /* 0x000038040a162981 */ /* 0x000f22000c1e1900 */
[----:B------:R-:W-:-:S03]  /*0480*/  @P2 LOP3.LUT R15, R15, R26, RZ, 0x3c, !PT ;  /* 0x0000001a0f0f2212 */ /* 0x000fc600078e3cff */
[----:B------:R-:W4:Y:S01]  /*0490*/  @P4 LDG.E R26, desc[UR4][R10.64+0x50] ;  /* 0x000050040a1a4981 */ /* 0x000f22000c1e1900 */
[----:B------:R-:W-:-:S03]  /*04a0*/  @!P0 LOP3.LUT R4, R4, R21, RZ, 0x3c, !PT ;  /* 0x0000001504048212 */ /* 0x000fc600078e3cff */
[----:B------:R-:W4:Y:S01]  /*04b0*/  @P1 LDG.E R21, desc[UR4][R10.64+0x20] ;  /* 0x000020040a151981 */ /* 0x000f22000c1e1900 */
[----:B------:R-:W-:-:S03]  /*04c0*/  @!P0 LOP3.LUT R2, R2, R23, RZ, 0x3c, !PT ;  /* 0x0000001702028212 */ /* 0x000fc600078e3cff */
[----:B------:R-:W4:Y:S01]  /*04d0*/  @P2 LDG.E R23, desc[UR4][R10.64+0x2c] ;  /* 0x00002c040a172981 */ /* 0x000f22000c1e1900 */
[----:B------:R-:W-:-:S03]  /*04e0*/  @P1 LOP3.LUT R4, R4, R25, RZ, 0x3c, !PT ;  /* 0x0000001904041212 */ /* 0x000fc600078e3cff */
[----:B------:R-:W4:Y:S01]  /*04f0*/  @P2 LDG.E R25, desc[UR4][R10.64+0x34] ;  /* 0x000034040a192981 */ /* 0x000f22000c1e1900 */
[----:B--2---:R-:W-:-:S03]  /*0500*/  @!P0 LOP3.LUT R5, R5, R18, RZ, 0x3c, !PT ;  /* 0x0000001205058212 */ /* 0x004fc600078e3cff */
[----:B------:R-:W2:Y:S01]  /*0510*/  @P1 LDG.E R18, desc[UR4][R10.64+0x1c] ;  /* 0x00001c040a121981 */ /* 0x000ea2000c1e1900 */
[----:B---3--:R-:W-:-:S03]  /*0520*/  @P1 LOP3.LUT R3, R3, R20, RZ, 0x3c, !PT ;  /* 0x0000001403031212 */ /* 0x008fc600078e3cff */
[----:B------:R-:W3:Y:S01]  /*0530*/  @P2 LDG.E R20, desc[UR4][R10.64+0x30] ;  /* 0x000030040a142981 */ /* 0x000ee2000c1e1900 */
[----:B----4-:R-:W-:-:S03]  /*0540*/  @P2 LOP3.LUT R3, R3, R22, RZ, 0x3c, !PT ;  /* 0x0000001603032212 */ /* 0x010fc600078e3cff */
[----:B------:R-:W4:Y:S01]  /*0550*/  @P3 LDG.E R22, desc[UR4][R10.64+0x4c] ;  /* 0x00004c040a163981 */ /* 0x000f22000c1e1900 */
[----:B------:R-:W-:-:S04]  /*0560*/  @P3 LOP3.LUT R15, R15, R28, RZ, 0x3c, !PT ;  /* 0x0000001c0f0f3212 */ /* 0x000fc800078e3cff */
[----:B------:R-:W-:Y:S02]  /*0570*/  @P4 LOP3.LUT R15, R15, R26, RZ, 0x3c, !PT ;  /* 0x0000001a0f0f4212 */ /* 0x000fe400078e3cff */
[----:B------:R-:W-:Y:S01]  /*0580*/  @P1 LOP3.LUT R2, R2, R21, RZ, 0x3c, !PT ;  /* 0x0000001502021212 */ /* 0x000fe200078e3cff */
[----:B------:R-:W4:Y:S04]  /*0590*/  @P5 LDG.E R26, desc[UR4][R10.64+0x64] ;  /* 0x000064040a1a5981 */ /* 0x000f28000c1e1900 */
[----:B------:R-:W4:Y:S01]  /*05a0*/  @P3 LDG.E R21, desc[UR4][R10.64+0x40] ;  /* 0x000040040a153981 */ /* 0x000f22000c1e1900 */
[----:B------:R-:W-:Y:S02]  /*05b0*/  @P2 LOP3.LUT R4, R4, R23, RZ, 0x3c, !PT ;  /* 0x0000001704042212 */ /* 0x000fe400078e3cff */
[----:B------:R-:W-:Y:S01]  /*05c0*/  @P2 LOP3.LUT R2, R2, R25, RZ, 0x3c, !PT ;  /* 0x0000001902022212 */ /* 0x000fe200078e3cff */
[----:B------:R-:W4:Y:S04]  /*05d0*/  @P3 LDG.E R23, desc[UR4][R10.64+0x48] ;  /* 0x000048040a173981 */ /* 0x000f28000c1e1900 */
[----:B------:R-:W4:Y:S01]  /*05e0*/  @P4 LDG.E R25, desc[UR4][R10.64+0x54] ;  /* 0x000054040a194981 */ /* 0x000f22000c1e1900 */
[----:B--2---:R-:W-:-:S03]  /*05f0*/  @P1 LOP3.LUT R5, R5, R18, RZ, 0x3c, !PT ;  /* 0x0000001205051212 */ /* 0x004fc600078e3cff */
[----:B------:R-:W2:Y:S01]  /*0600*/  @P3 LDG.E R18, desc[UR4][R10.64+0x44] ;  /* 0x000044040a123981 */ /* 0x000ea2000c1e1900 */
[----:B---3--:R-:W-:-:S03]  /*0610*/  @P2 LOP3.LUT R5, R5, R20, RZ, 0x3c, !PT ;  /* 0x0000001405052212 */ /* 0x008fc600078e3cff */
[----:B------:R-:W3:Y:S01]  /*0620*/  @P4 LDG.E R20, desc[UR4][R10.64+0x58] ;  /* 0x000058040a144981 */ /* 0x000ee2000c1e1900 */
[----:B----4-:R-:W-:-:S03]  /*0630*/  @P3 LOP3.LUT R3, R3, R22, RZ, 0x3c, !PT ;  /* 0x0000001603033212 */ /* 0x010fc600078e3cff */
[----:B------:R-:W4:Y:S01]  /*0640*/  @P4 LDG.E R22, desc[UR4][R10.64+0x60] ;  /* 0x000060040a164981 */ /* 0x000f22000c1e1900 */
[----:B------:R-:W-:Y:S02]  /*0650*/  LOP3.LUT P0, RZ, R24, 0x80, RZ, 0xc0, !PT ;  /* 0x0000008018ff7812 */ /* 0x000fe4000780c0ff */
[----:B------:R-:W-:Y:S02]  /*0660*/  @P5 LOP3.LUT R15, R15, R26, RZ, 0x3c, !PT ;  /* 0x0000001a0f0f5212 */ /* 0x000fe400078e3cff */
[----:B------:R-:W4:Y:S01]  /*0670*/  @P6 LDG.E R26, desc[UR4][R10.64+0x78] ;  /* 0x000078040a1a6981 */ /* 0x000f22000c1e1900 */
[----:B------:R-:W-:-:S03]  /*0680*/  @P3 LOP3.LUT R4, R4, R21, RZ, 0x3c, !PT ;  /* 0x0000001504043212 */ /* 0x000fc600078e3cff */
[----:B------:R-:W4:Y:S01]  /*0690*/  @P4 LDG.E R21, desc[UR4][R10.64+0x5c] ;  /* 0x00005c040a154981 */ /* 0x000f22000c1e1900 */
[----:B------:R-:W-:-:S03]  /*06a0*/  @P3 LOP3.LUT R2, R2, R23, RZ, 0x3c, !PT ;  /* 0x0000001702023212 */ /* 0x000fc600078e3cff */
[----:B------:R-:W4:Y:S01]  /*06b0*/  @P5 LDG.E R23, desc[UR4][R10.64+0x68] ;  /* 0x000068040a175981 */ /* 0x000f22000c1e1900 */
[----:B------:R-:W-:-:S03]  /*06c0*/  @P4 LOP3.LUT R4, R4, R25, RZ, 0x3c, !PT ;  /* 0x0000001904044212 */ /* 0x000fc600078e3cff */
[----:B------:R-:W4:Y:S01]  /*06d0*/  @P5 LDG.E R25, desc[UR4][R10.64+0x70] ;  /* 0x000070040a195981 */ /* 0x000f22000c1e1900 */
[----:B--2---:R-:W-:-:S03]  /*06e0*/  @P3 LOP3.LUT R5, R5, R18, RZ, 0x3c, !PT ;  /* 0x0000001205053212 */ /* 0x004fc600078e3cff */
[----:B------:R-:W2:Y:S01]  /*06f0*/  @P5 LDG.E R18, desc[UR4][R10.64+0x6c] ;  /* 0x00006c040a125981 */ /* 0x000ea2000c1e1900 */
[----:B---3--:R-:W-:-:S03]  /*0700*/  @P4 LOP3.LUT R5, R5, R20, RZ, 0x3c, !PT ;  /* 0x0000001405054212 */ /* 0x008fc600078e3cff */
[----:B------:R-:W3:Y:S01]  /*0710*/  @P5 LDG.E R20, desc[UR4][R10.64+0x74] ;  /* 0x000074040a145981 */ /* 0x000ee2000c1e1900 */
[----:B----4-:R-:W-:-:S03]  /*0720*/  @P4 LOP3.LUT R3, R3, R22, RZ, 0x3c, !PT ;  /* 0x0000001603034212 */ /* 0x010fc600078e3cff */
[----:B------:R-:W4:Y:S01]  /*0730*/  @P0 LDG.E R22, desc[UR4][R10.64+0x8c] ;  /* 0x00008c040a160981 */ /* 0x000f22000c1e1900 */
[----:B------:R-:W-:-:S03]  /*0740*/  @P6 LOP3.LUT R15, R15, R26, RZ, 0x3c, !PT ;  /* 0x0000001a0f0f6212 */ /* 0x000fc600078e3cff */
        /* <DEDUP_REMOVED lines=13> */
[----:B------:R-:W-:Y:S02]  /*0820*/  @P6 LOP3.LUT R4, R4, R27, RZ, 0x3c, !PT ;  /* 0x0000001b04046212 */ /* 0x000fe400078e3cff */
[----:B------:R-:W-:Y:S02]  /*0830*/  @P6 LOP3.LUT R2, R2, R21, RZ, 0x3c, !PT ;  /* 0x0000001502026212 */ /* 0x000fe400078e3cff */
[----:B------:R-:W-:Y:S02]  /*0840*/  @P0 LOP3.LUT R4, R4, R23, RZ, 0x3c, !PT ;  /* 0x0000001704040212 */ /* 0x000fe400078e3cff */
[----:B------:R-:W-:Y:S02]  /*0850*/  @P0 LOP3.LUT R2, R2, R25, RZ, 0x3c, !PT ;  /* 0x0000001902020212 */ /* 0x000fe400078e3cff */
[----:B--2---:R-:W-:Y:S02]  /*0860*/  @P6 LOP3.LUT R5, R5, R18, RZ, 0x3c, !PT ;  /* 0x0000001205056212 */ /* 0x004fe400078e3cff */
[----:B---3--:R-:W-:-:S02]  /*0870*/  @P6 LOP3.LUT R3, R3, R20, RZ, 0x3c, !PT ;  /* 0x0000001403036212 */ /* 0x008fc400078e3cff */
[----:B----4-:R-:W-:Y:S02]  /*0880*/  @P0 LOP3.LUT R5, R5, R22, RZ, 0x3c, !PT ;  /* 0x0000001605050212 */ /* 0x010fe400078e3cff */
[----:B------:R-:W-:Y:S02]  /*0890*/  @P0 LOP3.LUT R3, R3, R26, RZ, 0x3c, !PT ;  /* 0x0000001a03030212 */ /* 0x000fe400078e3cff */
[----:B------:R-:W-:-:S13]  /*08a0*/  R2P PR, R24.B1, 0x7f ;  /* 0x0000007f18007804 */ /* 0x000fda0000001000 */
[----:B------:R-:W2:Y:S04]  /*08b0*/  @P0 LDG.E R18, desc[UR4][R10.64+0xa0] ;  /* 0x0000a0040a120981 */ /* 0x000ea8000c1e1900 */
[----:B------:R-:W3:Y:S04]  /*08c0*/  @P1 LDG.E R22, desc[UR4][R10.64+0xb4] ;  /* 0x0000b4040a161981 */ /* 0x000ee8000c1e1900 */
[----:B------:R-:W4:Y:S04]  /*08d0*/  @P2 LDG.E R26, desc[UR4][R10.64+0xc8] ;  /* 0x0000c8040a1a2981 */ /* 0x000f28000c1e1900 */
[----:B------:R-:W4:Y:S04]  /*08e0*/  @P3 LDG.E R28, desc[UR4][R10.64+0xdc] ;  /* 0x0000dc040a1c3981 */ /* 0x000f28000c1e1900 */
[----:B------:R-:W4:Y:S04]  /*08f0*/  @P0 LDG.E R23, desc[UR4][R10.64+0xa4] ;  /* 0x0000a4040a170981 */ /* 0x000f28000c1e1900 */
[----:B------:R-:W4:Y:S04]  /*0900*/  @P0 LDG.E R20, desc[UR4][R10.64+0xa8] ;  /* 0x0000a8040a140981 */ /* 0x000f28000c1e1900 */
[----:B------:R-:W4:Y:S04]  /*0910*/  @P4 LDG.E R25, desc[UR4][R10.64+0xf0] ;  /* 0x0000f0040a194981 */ /* 0x000f28000c1e1900 */
        /* <DEDUP_REMOVED lines=21> */
[----:B------:R-:W-:Y:S02]  /*0a70*/  LOP3.LUT P0, RZ, R24, 0x8000, RZ, 0xc0, !PT ;  /* 0x0000800018ff7812 */ /* 0x000fe4000780c0ff */
[----:B----4-:R-:W-:Y:S01]  /*0a80*/  @P5 LOP3.LUT R15, R15, R26, RZ, 0x3c, !PT ;  /* 0x0000001a0f0f5212 */ /* 0x010fe200078e3cff */
[----:B------:R-:W4:Y:S04]  /*0a90*/  @P3 LDG.E R24, desc[UR4][R10.64+0xe4] ;  /* 0x0000e4040a183981 */ /* 0x000f28000c1e1900 */
[----:B------:R-:W2:Y:S01]  /*0aa0*/  @P6 LDG.E R26, desc[UR4][R10.64+0x118] ;  /* 0x000118040a1a6981 */ /* 0x000ea2000c1e1900 */
        /* <DEDUP_REMOVED lines=8> */
[----:B---3--:R-:W-:-:S03]  /*0b30*/  @P2 LOP3.LUT R3, R3, R22, RZ, 0x3c, !PT ;  /* 0x0000001603032212 */ /* 0x008fc600078e3cff */
[----:B------:R-:W3:Y:S01]  /*0b40*/  @P4 LDG.E R22, desc[UR4][R10.64+0x100] ;  /* 0x000100040a164981 */ /* 0x000ee2000c1e1900 */
[----:B--2---:R-:W-:-:S03]  /*0b50*/  @P6 LOP3.LUT R15, R15, R26, RZ, 0x3c, !PT ;  /* 0x0000001a0f0f6212 */ /* 0x004fc600078e3cff */
[----:B------:R-:W2:Y:S01]  /*0b60*/  @P0 LDG.E R26, desc[UR4][R10.64+0x12c] ;  /* 0x00012c040a1a0981 */ /* 0x000ea2000c1e1900 */
[----:B----4-:R-:W-:-:S03]  /*0b70*/  @P2 LOP3.LUT R2, R2, R23, RZ, 0x3c, !PT ;  /* 0x0000001702022212 */ /* 0x010fc600078e3cff */
[----:B------:R-:W4:Y:S01]  /*0b80*/  @P4 LDG.E R23, desc[UR4][R10.64+0xfc] ;  /* 0x0000fc040a174981 */ /* 0x000f22000c1e1900 */
[----:B------:R-:W-:-:S03]  /*0b90*/  @P2 LOP3.LUT R5, R5, R20, RZ, 0x3c, !PT ;  /* 0x0000001405052212 */ /* 0x000fc600078e3cff */
[----:B------:R-:W4:Y:S01]  /*0ba0*/  @P4 LDG.E R20, desc[UR4][R10.64+0xf8] ;  /* 0x0000f8040a144981 */ /* 0x000f22000c1e1900 */
[----:B------:R-:W-:Y:S02]  /*0bb0*/  @P3 LOP3.LUT R2, R2, R27, RZ, 0x3c, !PT ;  /* 0x0000001b02023212 */ /* 0x000fe400078e3cff */
[----:B------:R-:W-:Y:S01]  /*0bc0*/  @P3 LOP3.LUT R4, R4, R25, RZ, 0x3c, !PT ;  /* 0x0000001904043212 */ /* 0x000fe200078e3cff */
[----:B------:R-:W4:Y:S01]  /*0bd0*/  @P5 LDG.E R27, desc[UR4][R10.64+0x110] ;  /* 0x000110040a1b5981 */ /* 0x000f22000c1e1900 */
[----:B------:R-:W-:-:S03]  /*0be0*/  @P3 LOP3.LUT R5, R5, R24, RZ, 0x3c, !PT ;  /* 0x0000001805053212 */ /* 0x000fc600078e3cff */
[----:B------:R-:W4:Y:S04]  /*0bf0*/  @P5 LDG.E R25, desc[UR4][R10.64+0x108] ;  /* 0x000108040a195981 */ /* 0x000f28000c1e1900 */
        /* <DEDUP_REMOVED lines=19> */
[----:B------:R-:W-:-:S05]  /*0d30*/  VIADD R19, R19, 0x10 ;  /* 0x0000001013137836 */ /* 0x000fca0000000000 */
[----:B------:R-:W-:Y:S02]  /*0d40*/  ISETP.NE.AND P1, PT, R19, 0x20, PT ;  /* 0x000000201300780c */ /* 0x000fe40003f25270 */
[----:B------:R-:W-:Y:S02]  /*0d50*/  @P5 LOP3.LUT R3, R3, R18, RZ, 0x3c, !PT ;  /* 0x0000001203035212 */ /* 0x000fe400078e3cff */
[----:B------:R-:W-:Y:S02]  /*0d60*/  @P6 LOP3.LUT R4, R4, R21, RZ, 0x3c, !PT ;  /* 0x0000001504046212 */ /* 0x000fe400078e3cff */
[----:B---3--:R-:W-:-:S04]  /*0d70*/  @P6 LOP3.LUT R3, R3, R22, RZ, 0x3c, !PT ;  /* 0x0000001603036212 */ /* 0x008fc800078e3cff */
[----:B--2---:R-:W-:Y:S02]  /*0d80*/  @P0 LOP3.LUT R3, R3, R26, RZ, 0x3c, !PT ;  /* 0x0000001a03030212 */ /* 0x004fe400078e3cff */
[----:B----4-:R-:W-:Y:S02]  /*0d90*/  @P6 LOP3.LUT R2, R2, R23, RZ, 0x3c, !PT ;  /* 0x0000001702026212 */ /* 0x010fe400078e3cff */
[----:B------:R-:W-:Y:S02]  /*0da0*/  @P6 LOP3.LUT R5, R5, R20, RZ, 0x3c, !PT ;  /* 0x0000001405056212 */ /* 0x000fe400078e3cff */
[----:B------:R-:W-:Y:S02]  /*0db0*/  @P0 LOP3.LUT R2, R2, R27, RZ, 0x3c, !PT ;  /* 0x0000001b02020212 */ /* 0x000fe400078e3cff */
[----:B------:R-:W-:Y:S02]  /*0dc0*/  @P0 LOP3.LUT R4, R4, R25, RZ, 0x3c, !PT ;  /* 0x0000001904040212 */ /* 0x000fe400078e3cff */
[----:B------:R-:W-:Y:S01]  /*0dd0*/  @P0 LOP3.LUT R5, R5, R24, RZ, 0x3c, !PT ;  /* 0x0000001805050212 */ /* 0x000fe200078e3cff */
[----:B------:R-:W-:Y:S06]  /*0de0*/  @P1 BRA `(.L_x_143) ;  /* 0xfffffff400481947 */ /* 0x000fec000383ffff */
[----:B------:R-:W-:-:S05]  /*0df0*/  VIADD R17, R17, 0x1 ;  /* 0x0000000111117836 */ /* 0x000fca0000000000 */
[----:B------:R-:W-:-:S13]  /*0e00*/  ISETP.NE.AND P0, PT, R17, 0x5, PT ;  /* 0x000000051100780c */ /* 0x000fda0003f05270 */
[----:B------:R-:W-:Y:S05]  /*0e10*/  @P0 BRA `(.L_x_144) ;  /* 0xfffffff400300947 */ /* 0x000fea000383ffff */
[----:B------:R0:W-:Y:S01]  /*0e20*/  STG.E.64 desc[UR4][R6.64+0x8], R4 ;  /* 0x0000080406007986 */ /* 0x0001e2000c101b04 */
[----:B------:R-:W-:Y:S01]  /*0e30*/  VIADD R14, R14, 0x1 ;  /* 0x000000010e0e7836 */ /* 0x000fe20000000000 */
[----:B------:R-:W-:Y:S02]  /*0e40*/  LOP3.LUT R11, R13, 0x3, RZ, 0xc0, !PT ;  /* 0x000000030d0b7812 */ /* 0x000fe400078ec0ff */
[----:B------:R0:W-:Y:S02]  /*0e50*/  STG.E.64 desc[UR4][R6.64+0x10], R2 ;  /* 0x0000100206007986 */ /* 0x0001e4000c101b04 */
[----:B------:R-:W-:Y:S02]  /*0e60*/  ISETP.GE.U32.AND P0, PT, R14, R11, PT ;  /* 0x0000000b0e00720c */ /* 0x000fe40003f06070 */
[----:B------:R0:W-:Y:S11]  /*0e70*/  STG.E desc[UR4][R6.64+0x4], R15 ;  /* 0x0000040f06007986 */ /* 0x0001f6000c101904 */
[----:B------:R-:W-:Y:S05]  /*0e80*/  @!P0 BRA `(.L_x_145) ;  /* 0xfffffff400048947 */ /* 0x000fea000383ffff */
.L_x_142:
[----:B------:R-:W-:Y:S05]  /*0e90*/  BSYNC.RECONVERGENT B1 ;  /* 0x0000000000017941 */ /* 0x000fea0003800200 */
.L_x_141:
[C---:B------:R-:W-:Y:S01]  /*0ea0*/  ISETP.GT.U32.AND P0, PT, R13.reuse, 0x3, PT ;  /* 0x000000030d00780c */ /* 0x040fe20003f04070 */
[----:B------:R-:W-:Y:S01]  /*0eb0*/  VIADD R12, R12, 0x1 ;  /* 0x000000010c0c7836 */ /* 0x000fe20000000000 */
[--C-:B------:R-:W-:Y:S02]  /*0ec0*/  SHF.R.U64 R13, R13, 0x2, R0.reuse ;  /* 0x000000020d0d7819 */ /* 0x100fe40000001200 */
[----:B------:R-:W-:Y:S02]  /*0ed0*/  ISETP.GT.U32.AND.EX P0, PT, R0, RZ, PT, P0 ;  /* 0x000000ff0000720c */ /* 0x000fe40003f04100 */
[----:B------:R-:W-:-:S11]  /*0ee0*/  SHF.R.U32.HI R0, RZ, 0x2, R0 ;  /* 0x00000002ff007819 */ /* 0x000fd60000011600 */
[----:B------:R-:W-:Y:S05]  /*0ef0*/  @P0 BRA `(.L_x_146) ;  /* 0xfffffff000c80947 */ /* 0x000fea000383ffff */
.L_x_140:
[----:B------:R-:W-:Y:S05]  /*0f00*/  BSYNC.RECONVERGENT B0 ;  /* 0x0000000000007941 */ /* 0x000fea0003800200 */
.L_x_139:
[----:B------:R-:W-:Y:S04]  /*0f10*/  STG.E.64 desc[UR4][R6.64+0x18], RZ ;  /* 0x000018ff06007986 */ /* 0x000fe8000c101b04 */
[----:B------:R-:W-:Y:S04]  /*0f20*/  STG.E desc[UR4][R6.64+0x20], RZ ;  /* 0x000020ff06007986 */ /* 0x000fe8000c101904 */
[----:B------:R-:W-:Y:S01]  /*0f30*/  STG.E.64 desc[UR4][R6.64+0x28], RZ ;  /* 0x000028ff06007986 */ /* 0x000fe2000c101b04 */
[----:B------:R-:W-:Y:S05]  /*0f40*/  EXIT ;  /* 0x000000000000794d */ /* 0x000fea0003800000 */
.L_x_147:
        /* <DEDUP_REMOVED lines=11> */
.L_x_171:


//--------------------- .nv.global.init           --------------------------
	.section	.nv.global.init,"aw",@progbits
	.align	4
.nv.global.init:
	.type		__cudart_i2opi_f,@object
	.size		__cudart_i2opi_f,(mrg32k3aM1SubSeq - __cudart_i2opi_f)
__cudart_i2opi_f:
        /*0000*/ 	.byte	0x41, 0x90, 0x43, 0x3c, 0x99, 0x95, 0x62, 0xdb, 0xc0, 0xdd, 0x34, 0xf5, 0xd1, 0x57, 0x27, 0xfc
        /*0010*/ 	.byte	0x29, 0x15, 0x44, 0x4e, 0x6e, 0x83, 0xf9, 0xa2
	.type		mrg32k3aM1SubSeq,@object
	.size		mrg32k3aM1SubSeq,(mrg32k3aM2SubSeq - mrg32k3aM1SubSeq)
mrg32k3aM1SubSeq:
        /*0018*/ 	.byte	0x0b, 0xcc, 0xee, 0x04, 0x73, 0x29, 0x8b, 0x6f, 0xf6, 0x53, 0x03, 0xf6, 0x23, 0xf6, 0xea, 0xda
        /* <DEDUP_REMOVED lines=125> */
	.type		mrg32k3aM2SubSeq,@object
	.size		mrg32k3aM2SubSeq,(mrg32k3aM1 - mrg32k3aM2SubSeq)
mrg32k3aM2SubSeq:
        /* <DEDUP_REMOVED lines=126> */
	.type		mrg32k3aM1,@object
	.size		mrg32k3aM1,(mrg32k3aM1Seq - mrg32k3aM1)
mrg32k3aM1:
        /* <DEDUP_REMOVED lines=144> */
	.type		mrg32k3aM1Seq,@object
	.size		mrg32k3aM1Seq,(mrg32k3aM2 - mrg32k3aM1Seq)
mrg32k3aM1Seq:
        /* <DEDUP_REMOVED lines=144> */
	.type		mrg32k3aM2,@object
	.size		mrg32k3aM2,(mrg32k3aM2Seq - mrg32k3aM2)
mrg32k3aM2:
        /* <DEDUP_REMOVED lines=144> */
	.type		mrg32k3aM2Seq,@object
	.size		mrg32k3aM2Seq,(precalc_xorwow_matrix - mrg32k3aM2Seq)
mrg32k3aM2Seq:
        /* <DEDUP_REMOVED lines=144> */
	.type		precalc_xorwow_matrix,@object
	.size		precalc_xorwow_matrix,(precalc_xorwow_offset_matrix - precalc_xorwow_matrix)
precalc_xorwow_matrix:
        /* <DEDUP_REMOVED lines=6400> */
	.type		precalc_xorwow_offset_matrix,@object
	.size		precalc_xorwow_offset_matrix,(.L_1 - precalc_xorwow_offset_matrix)
precalc_xorwow_offset_matrix:
        /* <DEDUP_REMOVED lines=6400> */
.L_1:


//--------------------- .nv.shared.reserved.0     --------------------------
	.section	.nv.shared.reserved.0,"aw",@nobits
	.weak		__nv_reservedSMEM_offset_0_alias
	.size		__nv_reservedSMEM_offset_0_alias, 0, 64
	.other		__nv_reservedSMEM_offset_0_alias,@"STO_CUDA_RESERVED_SHARED STV_DEFAULT"
__nv_reservedSMEM_offset_0_alias:
	.zero		0
	.zero		64


//--------------------- .nv.global                --------------------------
	.section	.nv.global,"aw",@nobits
	.align	4
.nv.global:
	.type		d_chi,@object
	.size		d_chi,(d_a - d_chi)
d_chi:
	.zero		4
	.type		d_a,@object
	.size		d_a,(d_kappa - d_a)
d_a:
	.zero		4
	.type		d_kappa,@object
	.size		d_kappa,(d_a_bar - d_kappa)
d_kappa:
	.zero		4
	.type		d_a_bar,@object
	.size		d_a_bar,(d_Tm - d_a_bar)
d_a_bar:
	.zero		4
	.type		d_Tm,@object
	.size		d_Tm,(d_field_size - d_Tm)
d_Tm:
	.zero		4
	.type		d_field_size,@object
	.size		d_field_size,(d_dt - d_field_size)
d_field_size:
	.zero		4
	.type		d_dt,@object
	.size		d_dt,(d_k - d_dt)
d_dt:
	.zero		4
	.type		d_k,@object
	.size		d_k,(d_L - d_k)
d_k:
	.zero		4
	.type		d_L,@object
	.size		d_L,(d_dx - d_L)
d_L:
	.zero		4
	.type		d_dx,@object
	.size		d_dx,(d_c - d_dx)
d_dx:
	.zero		4
	.type		d_c,@object
	.size		d_c,(d_theta_0 - d_c)
d_c:
	.zero		4
	.type		d_theta_0,@object
	.size		d_theta_0,(d_M_phi - d_theta_0)
d_theta_0:
	.zero		4
	.type		d_M_phi,@object
	.size		d_M_phi,(d_xi - d_M_phi)
d_M_phi:
	.zero		4
	.type		d_xi,@object
	.size		d_xi,(d_W - d_xi)
d_xi:
	.zero		4
	.type		d_W,@object
	.size		d_W,(.L_16 - d_W)
d_W:
	.zero		4
.L_16:


//--------------------- .nv.constant0._Z10calc_thetaPfS_S_ --------------------------
	.section	.nv.constant0._Z10calc_thetaPfS_S_,"a",@progbits
	.sectionflags	@""
	.align	4
.nv.constant0._Z10calc_thetaPfS_S_:
	.zero		920


//--------------------- .nv.constant0._Z16calc_phase_nablaPfS_S_ --------------------------
	.section	.nv.constant0._Z16calc_phase_nablaPfS_S_,"a",@progbits
	.sectionflags	@""
	.align	4
.nv.constant0._Z16calc_phase_nablaPfS_S_:
	.zero		920


//--------------------- .nv.constant0._Z11calc_next_TPfS_S_S_ --------------------------
	.section	.nv.constant0._Z11calc_next_TPfS_S_S_,"a",@progbits
	.sectionflags	@""
	.align	4
.nv.constant0._Z11calc_next_TPfS_S_S_:
	.zero		928


//--------------------- .nv.constant0._Z15calc_next_phasePfS_S_ --------------------------
	.section	.nv.constant0._Z15calc_next_phasePfS_S_,"a",@progbits
	.sectionflags	@""
	.align	4
.nv.constant0._Z15calc_next_phasePfS_S_:
	.zero		920


//--------------------- .nv.constant0._Z15calc_phase_funcPfS_S_S_ --------------------------
	.section	.nv.constant0._Z15calc_phase_funcPfS_S_S_,"a",@progbits
	.sectionflags	@""
	.align	4
.nv.constant0._Z15calc_phase_funcPfS_S_S_:
	.zero		928


//--------------------- .nv.constant0._Z17calc_phase_term_3PfS_P17curandStateXORWOWS_ --------------------------
	.section	.nv.constant0._Z17calc_phase_term_3PfS_P17curandStateXORWOWS_,"a",@progbits
	.sectionflags	@""
	.align	4
.nv.constant0._Z17calc_phase_term_3PfS_P17curandStateXORWOWS_:
	.zero		928


//--------------------- .nv.constant0._Z21calc_phase_term_2_tmpPfS_S_S_S_ --------------------------
	.section	.nv.constant0._Z21calc_phase_term_2_tmpPfS_S_S_S_,"a",@progbits
	.sectionflags	@""
	.align	4
.nv.constant0._Z21calc_phase_term_2_tmpPfS_S_S_S_:
	.zero		936


//--------------------- .nv.constant0._Z17calc_phase_term_2PfS_S_ --------------------------
	.section	.nv.constant0._Z17calc_phase_term_2PfS_S_,"a",@progbits
	.sectionflags	@""
	.align	4
.nv.constant0._Z17calc_phase_term_2PfS_S_:
	.zero		920


//--------------------- .nv.constant0._Z21calc_phase_term_1_tmpPfS_S_S_ --------------------------
	.section	.nv.constant0._Z21calc_phase_term_1_tmpPfS_S_S_,"a",@progbits
	.sectionflags	@""
	.align	4
.nv.constant0._Z21calc_phase_term_1_tmpPfS_S_S_:
	.zero		928


//--------------------- .nv.constant0._Z17calc_phase_term_1PfS_ --------------------------
	.section	.nv.constant0._Z17calc_phase_term_1PfS_,"a",@progbits
	.sectionflags	@""
	.align	4
.nv.constant0._Z17calc_phase_term_1PfS_:
	.zero		912


//--------------------- .nv.constant0._Z6set_bcPf --------------------------
	.section	.nv.constant0._Z6set_bcPf,"a",@progbits
	.sectionflags	@""
	.align	4
.nv.constant0._Z6set_bcPf:
	.zero		904


//--------------------- .nv.constant0._Z10init_fieldPfS_ff --------------------------
	.section	.nv.constant0._Z10init_fieldPfS_ff,"a",@progbits
	.sectionflags	@""
	.align	4
.nv.constant0._Z10init_fieldPfS_ff:
	.zero		920


//--------------------- .nv.constant0._Z9setCurandyP17curandStateXORWOW --------------------------
	.section	.nv.constant0._Z9setCurandyP17curandStateXORWOW,"a",@progbits
	.sectionflags	@""
	.align	4
.nv.constant0._Z9setCurandyP17curandStateXORWOW:
	.zero		912


//--------------------- SYMBOLS --------------------------

	.type		.nv.reservedSmem.offset0,@object
	.size		.nv.reservedSmem.offset0,0x4
